//
// Generated by NVIDIA NVVM Compiler
//
// Compiler Build ID: CL-36424714
// Cuda compilation tools, release 13.0, V13.0.88
// Based on NVVM 20.0.0
//

.version 9.0
.target sm_100
.address_size 64

	// .globl	spme_gather_forces_to_atoms_cplx

.visible .entry spme_gather_forces_to_atoms_cplx(
	.param .u64 .ptr .align 1 spme_gather_forces_to_atoms_cplx_param_0,
	.param .u64 .ptr .align 1 spme_gather_forces_to_atoms_cplx_param_1,
	.param .u64 .ptr .align 1 spme_gather_forces_to_atoms_cplx_param_2,
	.param .u64 .ptr .align 1 spme_gather_forces_to_atoms_cplx_param_3,
	.param .u64 .ptr .align 1 spme_gather_forces_to_atoms_cplx_param_4,
	.param .u64 .ptr .align 1 spme_gather_forces_to_atoms_cplx_param_5,
	.param .u32 spme_gather_forces_to_atoms_cplx_param_6,
	.param .u32 spme_gather_forces_to_atoms_cplx_param_7,
	.param .u32 spme_gather_forces_to_atoms_cplx_param_8,
	.param .u32 spme_gather_forces_to_atoms_cplx_param_9,
	.param .f32 spme_gather_forces_to_atoms_cplx_param_10,
	.param .f32 spme_gather_forces_to_atoms_cplx_param_11,
	.param .f32 spme_gather_forces_to_atoms_cplx_param_12,
	.param .f32 spme_gather_forces_to_atoms_cplx_param_13
)
{
	.local .align 16 .b8 	__local_depot0[16];
	.reg .b64 	%SP;
	.reg .b64 	%SPL;
	.reg .pred 	%p<3>;
	.reg .b32 	%r<64>;
	.reg .b32 	%f<208>;
	.reg .b64 	%rd<152>;

	mov.u64 	%SPL, __local_depot0;
	ld.param.u32 	%r10, [spme_gather_forces_to_atoms_cplx_param_6];
	ld.param.u32 	%r7, [spme_gather_forces_to_atoms_cplx_param_7];
	add.u64 	%rd151, %SPL, 0;
	mov.u32 	%r11, %ctaid.x;
	mov.u32 	%r12, %ntid.x;
	mov.u32 	%r13, %tid.x;
	mad.lo.s32 	%r1, %r11, %r12, %r13;
	setp.ge.s32 	%p1, %r1, %r10;
	@%p1 bra 	$L__BB0_4;
	ld.param.f32 	%f203, [spme_gather_forces_to_atoms_cplx_param_12];
	ld.param.f32 	%f202, [spme_gather_forces_to_atoms_cplx_param_11];
	ld.param.f32 	%f201, [spme_gather_forces_to_atoms_cplx_param_10];
	ld.param.u32 	%r61, [spme_gather_forces_to_atoms_cplx_param_9];
	ld.param.u32 	%r60, [spme_gather_forces_to_atoms_cplx_param_8];
	ld.param.u64 	%rd147, [spme_gather_forces_to_atoms_cplx_param_2];
	ld.param.u64 	%rd146, [spme_gather_forces_to_atoms_cplx_param_1];
	ld.param.u64 	%rd145, [spme_gather_forces_to_atoms_cplx_param_0];
	cvta.to.global.u64 	%rd2, %rd147;
	cvta.to.global.u64 	%rd3, %rd146;
	cvta.to.global.u64 	%rd29, %rd145;
	mul.wide.s32 	%rd30, %r1, 12;
	add.s64 	%rd31, %rd29, %rd30;
	ld.global.f32 	%f20, [%rd31];
	ld.global.f32 	%f21, [%rd31+4];
	ld.global.f32 	%f22, [%rd31+8];
	div.rn.f32 	%f23, %f20, %f201;
	cvt.rn.f32.s32 	%f24, %r7;
	mul.f32 	%f25, %f23, %f24;
	div.rn.f32 	%f26, %f21, %f202;
	cvt.rn.f32.s32 	%f27, %r60;
	mul.f32 	%f28, %f26, %f27;
	div.rn.f32 	%f29, %f22, %f203;
	cvt.rn.f32.s32 	%f30, %r61;
	mul.f32 	%f31, %f29, %f30;
	cvt.rmi.s32.f32 	%r62, %f25;
	cvt.rmi.s32.f32 	%r15, %f28;
	add.s32 	%r16, %r15, -1;
	cvt.rmi.s32.f32 	%r17, %f31;
	add.s32 	%r18, %r17, -1;
	cvt.rmi.f32.f32 	%f32, %f25;
	sub.f32 	%f33, %f25, %f32;
	cvt.rmi.f32.f32 	%f34, %f28;
	sub.f32 	%f35, %f28, %f34;
	cvt.rmi.f32.f32 	%f36, %f31;
	sub.f32 	%f37, %f31, %f36;
	mul.f32 	%f38, %f33, %f33;
	mul.f32 	%f39, %f33, %f38;
	mov.f32 	%f40, 0f3F800000;
	sub.f32 	%f41, %f40, %f33;
	mul.f32 	%f42, %f41, %f41;
	mul.f32 	%f43, %f41, %f42;
	div.rn.f32 	%f44, %f43, 0f40C00000;
	mul.f32 	%f45, %f39, 0f40400000;
	mul.f32 	%f46, %f38, 0f40C00000;
	sub.f32 	%f47, %f45, %f46;
	add.f32 	%f48, %f47, 0f40800000;
	div.rn.f32 	%f49, %f48, 0f40C00000;
	mul.f32 	%f50, %f38, 0f40400000;
	sub.f32 	%f51, %f50, %f45;
	fma.rn.f32 	%f52, %f33, 0f40400000, %f51;
	add.f32 	%f53, %f52, 0f3F800000;
	div.rn.f32 	%f54, %f53, 0f40C00000;
	div.rn.f32 	%f55, %f39, 0f40C00000;
	st.local.v4.f32 	[%rd151], {%f44, %f49, %f54, %f55};
	mul.f32 	%f56, %f35, %f35;
	mul.f32 	%f57, %f35, %f56;
	sub.f32 	%f58, %f40, %f35;
	mul.f32 	%f59, %f58, %f58;
	mul.f32 	%f60, %f58, %f59;
	div.rn.f32 	%f1, %f60, 0f40C00000;
	mul.f32 	%f61, %f57, 0f40400000;
	mul.f32 	%f62, %f56, 0f40C00000;
	sub.f32 	%f63, %f61, %f62;
	add.f32 	%f64, %f63, 0f40800000;
	div.rn.f32 	%f2, %f64, 0f40C00000;
	mul.f32 	%f65, %f56, 0f40400000;
	sub.f32 	%f66, %f65, %f61;
	fma.rn.f32 	%f67, %f35, 0f40400000, %f66;
	add.f32 	%f68, %f67, 0f3F800000;
	div.rn.f32 	%f3, %f68, 0f40C00000;
	div.rn.f32 	%f4, %f57, 0f40C00000;
	mul.f32 	%f69, %f37, %f37;
	mul.f32 	%f70, %f37, %f69;
	sub.f32 	%f71, %f40, %f37;
	mul.f32 	%f72, %f71, %f71;
	mul.f32 	%f73, %f71, %f72;
	div.rn.f32 	%f5, %f73, 0f40C00000;
	mul.f32 	%f74, %f70, 0f40400000;
	mul.f32 	%f75, %f69, 0f40C00000;
	sub.f32 	%f76, %f74, %f75;
	add.f32 	%f77, %f76, 0f40800000;
	div.rn.f32 	%f6, %f77, 0f40C00000;
	mul.f32 	%f78, %f69, 0f40400000;
	sub.f32 	%f79, %f78, %f74;
	fma.rn.f32 	%f80, %f37, 0f40400000, %f79;
	add.f32 	%f81, %f80, 0f3F800000;
	div.rn.f32 	%f7, %f81, 0f40C00000;
	div.rn.f32 	%f8, %f70, 0f40C00000;
	cvt.s64.s32 	%rd32, %r7;
	rem.s32 	%r19, %r16, %r60;
	shr.s32 	%r20, %r19, 31;
	and.b32  	%r21, %r20, %r60;
	add.s32 	%r22, %r21, %r19;
	cvt.s64.s32 	%rd33, %r22;
	rem.s32 	%r23, %r18, %r61;
	shr.s32 	%r24, %r23, 31;
	and.b32  	%r25, %r24, %r61;
	add.s32 	%r26, %r25, %r23;
	mul.wide.s32 	%rd34, %r26, %r60;
	add.s64 	%rd35, %rd34, %rd33;
	mul.lo.s64 	%rd4, %rd35, %rd32;
	rem.s32 	%r27, %r17, %r61;
	shr.s32 	%r28, %r27, 31;
	and.b32  	%r29, %r28, %r61;
	add.s32 	%r30, %r29, %r27;
	mul.wide.s32 	%rd36, %r30, %r60;
	add.s64 	%rd37, %rd36, %rd33;
	mul.lo.s64 	%rd5, %rd37, %rd32;
	add.s32 	%r31, %r17, 1;
	rem.s32 	%r32, %r31, %r61;
	shr.s32 	%r33, %r32, 31;
	and.b32  	%r34, %r33, %r61;
	add.s32 	%r35, %r34, %r32;
	mul.wide.s32 	%rd38, %r35, %r60;
	add.s64 	%rd39, %rd38, %rd33;
	mul.lo.s64 	%rd6, %rd39, %rd32;
	add.s32 	%r36, %r17, 2;
	rem.s32 	%r37, %r36, %r61;
	shr.s32 	%r38, %r37, 31;
	and.b32  	%r39, %r38, %r61;
	add.s32 	%r40, %r39, %r37;
	mul.wide.s32 	%rd40, %r40, %r60;
	add.s64 	%rd41, %rd40, %rd33;
	mul.lo.s64 	%rd7, %rd41, %rd32;
	rem.s32 	%r41, %r15, %r60;
	shr.s32 	%r42, %r41, 31;
	and.b32  	%r43, %r42, %r60;
	add.s32 	%r44, %r43, %r41;
	cvt.s64.s32 	%rd42, %r44;
	add.s64 	%rd43, %rd34, %rd42;
	mul.lo.s64 	%rd8, %rd43, %rd32;
	add.s64 	%rd44, %rd36, %rd42;
	mul.lo.s64 	%rd9, %rd44, %rd32;
	add.s64 	%rd45, %rd38, %rd42;
	mul.lo.s64 	%rd10, %rd45, %rd32;
	add.s64 	%rd46, %rd40, %rd42;
	mul.lo.s64 	%rd11, %rd46, %rd32;
	add.s32 	%r45, %r15, 1;
	rem.s32 	%r46, %r45, %r60;
	shr.s32 	%r47, %r46, 31;
	and.b32  	%r48, %r47, %r60;
	add.s32 	%r49, %r48, %r46;
	cvt.s64.s32 	%rd47, %r49;
	add.s64 	%rd48, %rd34, %rd47;
	mul.lo.s64 	%rd12, %rd48, %rd32;
	add.s64 	%rd49, %rd36, %rd47;
	mul.lo.s64 	%rd13, %rd49, %rd32;
	add.s64 	%rd50, %rd38, %rd47;
	mul.lo.s64 	%rd14, %rd50, %rd32;
	add.s64 	%rd51, %rd40, %rd47;
	mul.lo.s64 	%rd15, %rd51, %rd32;
	add.s32 	%r50, %r15, 2;
	rem.s32 	%r51, %r50, %r60;
	shr.s32 	%r52, %r51, 31;
	and.b32  	%r53, %r52, %r60;
	add.s32 	%r54, %r53, %r51;
	cvt.s64.s32 	%rd52, %r54;
	add.s64 	%rd53, %rd34, %rd52;
	mul.lo.s64 	%rd16, %rd53, %rd32;
	add.s64 	%rd54, %rd36, %rd52;
	mul.lo.s64 	%rd17, %rd54, %rd32;
	add.s64 	%rd55, %rd38, %rd52;
	mul.lo.s64 	%rd18, %rd55, %rd32;
	add.s64 	%rd56, %rd40, %rd52;
	mul.lo.s64 	%rd19, %rd56, %rd32;
	mov.f32 	%f205, 0f00000000;
	mov.b32 	%r63, -1;
	mov.f32 	%f206, %f205;
	mov.f32 	%f207, %f205;
$L__BB0_2:
	ld.param.u64 	%rd148, [spme_gather_forces_to_atoms_cplx_param_3];
	add.s32 	%r55, %r62, -1;
	rem.s32 	%r56, %r55, %r7;
	shr.s32 	%r57, %r56, 31;
	and.b32  	%r58, %r57, %r7;
	add.s32 	%r59, %r58, %r56;
	ld.local.f32 	%f82, [%rd151];
	cvt.s64.s32 	%rd57, %r59;
	mul.f32 	%f83, %f82, %f1;
	mul.f32 	%f84, %f83, %f5;
	add.s64 	%rd58, %rd4, %rd57;
	shl.b64 	%rd59, %rd58, 3;
	add.s64 	%rd60, %rd3, %rd59;
	ld.global.f32 	%f85, [%rd60];
	fma.rn.f32 	%f86, %f84, %f85, %f207;
	add.s64 	%rd61, %rd2, %rd59;
	ld.global.f32 	%f87, [%rd61];
	fma.rn.f32 	%f88, %f84, %f87, %f206;
	cvta.to.global.u64 	%rd62, %rd148;
	add.s64 	%rd63, %rd62, %rd59;
	ld.global.f32 	%f89, [%rd63];
	fma.rn.f32 	%f90, %f84, %f89, %f205;
	mul.f32 	%f91, %f83, %f6;
	add.s64 	%rd64, %rd5, %rd57;
	shl.b64 	%rd65, %rd64, 3;
	add.s64 	%rd66, %rd3, %rd65;
	ld.global.f32 	%f92, [%rd66];
	fma.rn.f32 	%f93, %f91, %f92, %f86;
	add.s64 	%rd67, %rd2, %rd65;
	ld.global.f32 	%f94, [%rd67];
	fma.rn.f32 	%f95, %f91, %f94, %f88;
	add.s64 	%rd68, %rd62, %rd65;
	ld.global.f32 	%f96, [%rd68];
	fma.rn.f32 	%f97, %f91, %f96, %f90;
	mul.f32 	%f98, %f83, %f7;
	add.s64 	%rd69, %rd6, %rd57;
	shl.b64 	%rd70, %rd69, 3;
	add.s64 	%rd71, %rd3, %rd70;
	ld.global.f32 	%f99, [%rd71];
	fma.rn.f32 	%f100, %f98, %f99, %f93;
	add.s64 	%rd72, %rd2, %rd70;
	ld.global.f32 	%f101, [%rd72];
	fma.rn.f32 	%f102, %f98, %f101, %f95;
	add.s64 	%rd73, %rd62, %rd70;
	ld.global.f32 	%f103, [%rd73];
	fma.rn.f32 	%f104, %f98, %f103, %f97;
	mul.f32 	%f105, %f83, %f8;
	add.s64 	%rd74, %rd7, %rd57;
	shl.b64 	%rd75, %rd74, 3;
	add.s64 	%rd76, %rd3, %rd75;
	ld.global.f32 	%f106, [%rd76];
	fma.rn.f32 	%f107, %f105, %f106, %f100;
	add.s64 	%rd77, %rd2, %rd75;
	ld.global.f32 	%f108, [%rd77];
	fma.rn.f32 	%f109, %f105, %f108, %f102;
	add.s64 	%rd78, %rd62, %rd75;
	ld.global.f32 	%f110, [%rd78];
	fma.rn.f32 	%f111, %f105, %f110, %f104;
	mul.f32 	%f112, %f82, %f2;
	mul.f32 	%f113, %f112, %f5;
	add.s64 	%rd79, %rd8, %rd57;
	shl.b64 	%rd80, %rd79, 3;
	add.s64 	%rd81, %rd3, %rd80;
	ld.global.f32 	%f114, [%rd81];
	fma.rn.f32 	%f115, %f113, %f114, %f107;
	add.s64 	%rd82, %rd2, %rd80;
	ld.global.f32 	%f116, [%rd82];
	fma.rn.f32 	%f117, %f113, %f116, %f109;
	add.s64 	%rd83, %rd62, %rd80;
	ld.global.f32 	%f118, [%rd83];
	fma.rn.f32 	%f119, %f113, %f118, %f111;
	mul.f32 	%f120, %f112, %f6;
	add.s64 	%rd84, %rd9, %rd57;
	shl.b64 	%rd85, %rd84, 3;
	add.s64 	%rd86, %rd3, %rd85;
	ld.global.f32 	%f121, [%rd86];
	fma.rn.f32 	%f122, %f120, %f121, %f115;
	add.s64 	%rd87, %rd2, %rd85;
	ld.global.f32 	%f123, [%rd87];
	fma.rn.f32 	%f124, %f120, %f123, %f117;
	add.s64 	%rd88, %rd62, %rd85;
	ld.global.f32 	%f125, [%rd88];
	fma.rn.f32 	%f126, %f120, %f125, %f119;
	mul.f32 	%f127, %f112, %f7;
	add.s64 	%rd89, %rd10, %rd57;
	shl.b64 	%rd90, %rd89, 3;
	add.s64 	%rd91, %rd3, %rd90;
	ld.global.f32 	%f128, [%rd91];
	fma.rn.f32 	%f129, %f127, %f128, %f122;
	add.s64 	%rd92, %rd2, %rd90;
	ld.global.f32 	%f130, [%rd92];
	fma.rn.f32 	%f131, %f127, %f130, %f124;
	add.s64 	%rd93, %rd62, %rd90;
	ld.global.f32 	%f132, [%rd93];
	fma.rn.f32 	%f133, %f127, %f132, %f126;
	mul.f32 	%f134, %f112, %f8;
	add.s64 	%rd94, %rd11, %rd57;
	shl.b64 	%rd95, %rd94, 3;
	add.s64 	%rd96, %rd3, %rd95;
	ld.global.f32 	%f135, [%rd96];
	fma.rn.f32 	%f136, %f134, %f135, %f129;
	add.s64 	%rd97, %rd2, %rd95;
	ld.global.f32 	%f137, [%rd97];
	fma.rn.f32 	%f138, %f134, %f137, %f131;
	add.s64 	%rd98, %rd62, %rd95;
	ld.global.f32 	%f139, [%rd98];
	fma.rn.f32 	%f140, %f134, %f139, %f133;
	mul.f32 	%f141, %f82, %f3;
	mul.f32 	%f142, %f141, %f5;
	add.s64 	%rd99, %rd12, %rd57;
	shl.b64 	%rd100, %rd99, 3;
	add.s64 	%rd101, %rd3, %rd100;
	ld.global.f32 	%f143, [%rd101];
	fma.rn.f32 	%f144, %f142, %f143, %f136;
	add.s64 	%rd102, %rd2, %rd100;
	ld.global.f32 	%f145, [%rd102];
	fma.rn.f32 	%f146, %f142, %f145, %f138;
	add.s64 	%rd103, %rd62, %rd100;
	ld.global.f32 	%f147, [%rd103];
	fma.rn.f32 	%f148, %f142, %f147, %f140;
	mul.f32 	%f149, %f141, %f6;
	add.s64 	%rd104, %rd13, %rd57;
	shl.b64 	%rd105, %rd104, 3;
	add.s64 	%rd106, %rd3, %rd105;
	ld.global.f32 	%f150, [%rd106];
	fma.rn.f32 	%f151, %f149, %f150, %f144;
	add.s64 	%rd107, %rd2, %rd105;
	ld.global.f32 	%f152, [%rd107];
	fma.rn.f32 	%f153, %f149, %f152, %f146;
	add.s64 	%rd108, %rd62, %rd105;
	ld.global.f32 	%f154, [%rd108];
	fma.rn.f32 	%f155, %f149, %f154, %f148;
	mul.f32 	%f156, %f141, %f7;
	add.s64 	%rd109, %rd14, %rd57;
	shl.b64 	%rd110, %rd109, 3;
	add.s64 	%rd111, %rd3, %rd110;
	ld.global.f32 	%f157, [%rd111];
	fma.rn.f32 	%f158, %f156, %f157, %f151;
	add.s64 	%rd112, %rd2, %rd110;
	ld.global.f32 	%f159, [%rd112];
	fma.rn.f32 	%f160, %f156, %f159, %f153;
	add.s64 	%rd113, %rd62, %rd110;
	ld.global.f32 	%f161, [%rd113];
	fma.rn.f32 	%f162, %f156, %f161, %f155;
	mul.f32 	%f163, %f141, %f8;
	add.s64 	%rd114, %rd15, %rd57;
	shl.b64 	%rd115, %rd114, 3;
	add.s64 	%rd116, %rd3, %rd115;
	ld.global.f32 	%f164, [%rd116];
	fma.rn.f32 	%f165, %f163, %f164, %f158;
	add.s64 	%rd117, %rd2, %rd115;
	ld.global.f32 	%f166, [%rd117];
	fma.rn.f32 	%f167, %f163, %f166, %f160;
	add.s64 	%rd118, %rd62, %rd115;
	ld.global.f32 	%f168, [%rd118];
	fma.rn.f32 	%f169, %f163, %f168, %f162;
	mul.f32 	%f170, %f82, %f4;
	mul.f32 	%f171, %f170, %f5;
	add.s64 	%rd119, %rd16, %rd57;
	shl.b64 	%rd120, %rd119, 3;
	add.s64 	%rd121, %rd3, %rd120;
	ld.global.f32 	%f172, [%rd121];
	fma.rn.f32 	%f173, %f171, %f172, %f165;
	add.s64 	%rd122, %rd2, %rd120;
	ld.global.f32 	%f174, [%rd122];
	fma.rn.f32 	%f175, %f171, %f174, %f167;
	add.s64 	%rd123, %rd62, %rd120;
	ld.global.f32 	%f176, [%rd123];
	fma.rn.f32 	%f177, %f171, %f176, %f169;
	mul.f32 	%f178, %f170, %f6;
	add.s64 	%rd124, %rd17, %rd57;
	shl.b64 	%rd125, %rd124, 3;
	add.s64 	%rd126, %rd3, %rd125;
	ld.global.f32 	%f179, [%rd126];
	fma.rn.f32 	%f180, %f178, %f179, %f173;
	add.s64 	%rd127, %rd2, %rd125;
	ld.global.f32 	%f181, [%rd127];
	fma.rn.f32 	%f182, %f178, %f181, %f175;
	add.s64 	%rd128, %rd62, %rd125;
	ld.global.f32 	%f183, [%rd128];
	fma.rn.f32 	%f184, %f178, %f183, %f177;
	mul.f32 	%f185, %f170, %f7;
	add.s64 	%rd129, %rd18, %rd57;
	shl.b64 	%rd130, %rd129, 3;
	add.s64 	%rd131, %rd3, %rd130;
	ld.global.f32 	%f186, [%rd131];
	fma.rn.f32 	%f187, %f185, %f186, %f180;
	add.s64 	%rd132, %rd2, %rd130;
	ld.global.f32 	%f188, [%rd132];
	fma.rn.f32 	%f189, %f185, %f188, %f182;
	add.s64 	%rd133, %rd62, %rd130;
	ld.global.f32 	%f190, [%rd133];
	fma.rn.f32 	%f191, %f185, %f190, %f184;
	mul.f32 	%f192, %f170, %f8;
	add.s64 	%rd134, %rd19, %rd57;
	shl.b64 	%rd135, %rd134, 3;
	add.s64 	%rd136, %rd3, %rd135;
	ld.global.f32 	%f193, [%rd136];
	fma.rn.f32 	%f207, %f192, %f193, %f187;
	add.s64 	%rd137, %rd2, %rd135;
	ld.global.f32 	%f194, [%rd137];
	fma.rn.f32 	%f206, %f192, %f194, %f189;
	add.s64 	%rd138, %rd62, %rd135;
	ld.global.f32 	%f195, [%rd138];
	fma.rn.f32 	%f205, %f192, %f195, %f191;
	add.s32 	%r63, %r63, 1;
	add.s64 	%rd151, %rd151, 4;
	add.s32 	%r62, %r62, 1;
	setp.ne.s32 	%p2, %r63, 3;
	@%p2 bra 	$L__BB0_2;
	ld.param.f32 	%f204, [spme_gather_forces_to_atoms_cplx_param_13];
	ld.param.u64 	%rd150, [spme_gather_forces_to_atoms_cplx_param_5];
	ld.param.u64 	%rd149, [spme_gather_forces_to_atoms_cplx_param_4];
	cvta.to.global.u64 	%rd139, %rd149;
	mul.wide.s32 	%rd140, %r1, 4;
	add.s64 	%rd141, %rd139, %rd140;
	ld.global.f32 	%f196, [%rd141];
	mul.f32 	%f197, %f204, %f196;
	mul.f32 	%f198, %f207, %f197;
	mul.f32 	%f199, %f206, %f197;
	mul.f32 	%f200, %f205, %f197;
	cvta.to.global.u64 	%rd142, %rd150;
	mul.wide.s32 	%rd143, %r1, 12;
	add.s64 	%rd144, %rd142, %rd143;
	st.global.f32 	[%rd144], %f198;
	st.global.f32 	[%rd144+4], %f199;
	st.global.f32 	[%rd144+8], %f200;
$L__BB0_4:
	ret;

}
.entry _Z20c2c_to_real3_scale_kPK6float2S1_S1_PfS2_S2_mf(
	.param .u64 .ptr .align 1 _Z20c2c_to_real3_scale_kPK6float2S1_S1_PfS2_S2_mf_param_0,
	.param .u64 .ptr .align 1 _Z20c2c_to_real3_scale_kPK6float2S1_S1_PfS2_S2_mf_param_1,
	.param .u64 .ptr .align 1 _Z20c2c_to_real3_scale_kPK6float2S1_S1_PfS2_S2_mf_param_2,
	.param .u64 .ptr .align 1 _Z20c2c_to_real3_scale_kPK6float2S1_S1_PfS2_S2_mf_param_3,
	.param .u64 .ptr .align 1 _Z20c2c_to_real3_scale_kPK6float2S1_S1_PfS2_S2_mf_param_4,
	.param .u64 .ptr .align 1 _Z20c2c_to_real3_scale_kPK6float2S1_S1_PfS2_S2_mf_param_5,
	.param .u64 _Z20c2c_to_real3_scale_kPK6float2S1_S1_PfS2_S2_mf_param_6,
	.param .f32 _Z20c2c_to_real3_scale_kPK6float2S1_S1_PfS2_S2_mf_param_7
)
{
	.reg .pred 	%p<2>;
	.reg .b32 	%r<4>;
	.reg .b32 	%f<8>;
	.reg .b64 	%rd<25>;

	ld.param.u64 	%rd2, [_Z20c2c_to_real3_scale_kPK6float2S1_S1_PfS2_S2_mf_param_0];
	ld.param.u64 	%rd3, [_Z20c2c_to_real3_scale_kPK6float2S1_S1_PfS2_S2_mf_param_1];
	ld.param.u64 	%rd4, [_Z20c2c_to_real3_scale_kPK6float2S1_S1_PfS2_S2_mf_param_2];
	ld.param.u64 	%rd5, [_Z20c2c_to_real3_scale_kPK6float2S1_S1_PfS2_S2_mf_param_3];
	ld.param.u64 	%rd6, [_Z20c2c_to_real3_scale_kPK6float2S1_S1_PfS2_S2_mf_param_4];
	ld.param.u64 	%rd7, [_Z20c2c_to_real3_scale_kPK6float2S1_S1_PfS2_S2_mf_param_5];
	ld.param.u64 	%rd8, [_Z20c2c_to_real3_scale_kPK6float2S1_S1_PfS2_S2_mf_param_6];
	ld.param.f32 	%f1, [_Z20c2c_to_real3_scale_kPK6float2S1_S1_PfS2_S2_mf_param_7];
	mov.u32 	%r1, %ctaid.x;
	mov.u32 	%r2, %ntid.x;
	mul.wide.u32 	%rd9, %r1, %r2;
	mov.u32 	%r3, %tid.x;
	cvt.u64.u32 	%rd10, %r3;
	add.s64 	%rd1, %rd9, %rd10;
	setp.ge.u64 	%p1, %rd1, %rd8;
	@%p1 bra 	$L__BB1_2;
	cvta.to.global.u64 	%rd11, %rd2;
	cvta.to.global.u64 	%rd12, %rd5;
	cvta.to.global.u64 	%rd13, %rd3;
	cvta.to.global.u64 	%rd14, %rd6;
	cvta.to.global.u64 	%rd15, %rd4;
	cvta.to.global.u64 	%rd16, %rd7;
	shl.b64 	%rd17, %rd1, 3;
	add.s64 	%rd18, %rd11, %rd17;
	ld.global.nc.f32 	%f2, [%rd18];
	mul.f32 	%f3, %f1, %f2;
	shl.b64 	%rd19, %rd1, 2;
	add.s64 	%rd20, %rd12, %rd19;
	st.global.f32 	[%rd20], %f3;
	add.s64 	%rd21, %rd13, %rd17;
	ld.global.nc.f32 	%f4, [%rd21];
	mul.f32 	%f5, %f1, %f4;
	add.s64 	%rd22, %rd14, %rd19;
	st.global.f32 	[%rd22], %f5;
	add.s64 	%rd23, %rd15, %rd17;
	ld.global.nc.f32 	%f6, [%rd23];
	mul.f32 	%f7, %f1, %f6;
	add.s64 	%rd24, %rd16, %rd19;
	st.global.f32 	[%rd24], %f7;
$L__BB1_2:
	ret;

}
	// .globl	spme_apply_ghat_and_grad
.visible .entry spme_apply_ghat_and_grad(
	.param .u64 .ptr .align 1 spme_apply_ghat_and_grad_param_0,
	.param .u64 .ptr .align 1 spme_apply_ghat_and_grad_param_1,
	.param .u64 .ptr .align 1 spme_apply_ghat_and_grad_param_2,
	.param .u64 .ptr .align 1 spme_apply_ghat_and_grad_param_3,
	.param .u64 .ptr .align 1 spme_apply_ghat_and_grad_param_4,
	.param .u64 .ptr .align 1 spme_apply_ghat_and_grad_param_5,
	.param .u64 .ptr .align 1 spme_apply_ghat_and_grad_param_6,
	.param .u64 .ptr .align 1 spme_apply_ghat_and_grad_param_7,
	.param .u64 .ptr .align 1 spme_apply_ghat_and_grad_param_8,
	.param .u64 .ptr .align 1 spme_apply_ghat_and_grad_param_9,
	.param .u32 spme_apply_ghat_and_grad_param_10,
	.param .u32 spme_apply_ghat_and_grad_param_11,
	.param .u32 spme_apply_ghat_and_grad_param_12,
	.param .f32 spme_apply_ghat_and_grad_param_13,
	.param .f32 spme_apply_ghat_and_grad_param_14
)
{
	.reg .pred 	%p<4>;
	.reg .b32 	%r<15>;
	.reg .b32 	%f<39>;
	.reg .b64 	%rd<49>;

	ld.param.u64 	%rd11, [spme_apply_ghat_and_grad_param_1];
	ld.param.u64 	%rd12, [spme_apply_ghat_and_grad_param_2];
	ld.param.u64 	%rd13, [spme_apply_ghat_and_grad_param_3];
	ld.param.u64 	%rd5, [spme_apply_ghat_and_grad_param_4];
	ld.param.u64 	%rd8, [spme_apply_ghat_and_grad_param_7];
	ld.param.u64 	%rd9, [spme_apply_ghat_and_grad_param_8];
	ld.param.u64 	%rd10, [spme_apply_ghat_and_grad_param_9];
	ld.param.u32 	%r6, [spme_apply_ghat_and_grad_param_10];
	ld.param.u32 	%r7, [spme_apply_ghat_and_grad_param_11];
	ld.param.u32 	%r8, [spme_apply_ghat_and_grad_param_12];
	ld.param.f32 	%f6, [spme_apply_ghat_and_grad_param_13];
	ld.param.f32 	%f7, [spme_apply_ghat_and_grad_param_14];
	cvta.to.global.u64 	%rd1, %rd13;
	cvta.to.global.u64 	%rd2, %rd12;
	cvta.to.global.u64 	%rd3, %rd11;
	mov.u32 	%r9, %ctaid.x;
	mov.u32 	%r10, %ntid.x;
	mov.u32 	%r11, %tid.x;
	mad.lo.s32 	%r1, %r9, %r10, %r11;
	mul.lo.s32 	%r2, %r7, %r6;
	mul.lo.s32 	%r12, %r2, %r8;
	setp.ge.s32 	%p1, %r1, %r12;
	@%p1 bra 	$L__BB2_6;
	ld.param.u64 	%rd48, [spme_apply_ghat_and_grad_param_6];
	ld.param.u64 	%rd47, [spme_apply_ghat_and_grad_param_5];
	cvta.to.global.u64 	%rd14, %rd5;
	cvta.to.global.u64 	%rd15, %rd47;
	cvta.to.global.u64 	%rd16, %rd48;
	div.s32 	%r13, %r1, %r6;
	mul.lo.s32 	%r14, %r13, %r6;
	sub.s32 	%r3, %r1, %r14;
	rem.s32 	%r4, %r13, %r7;
	div.s32 	%r5, %r1, %r2;
	mul.wide.s32 	%rd17, %r3, 4;
	add.s64 	%rd18, %rd14, %rd17;
	ld.global.nc.f32 	%f1, [%rd18];
	mul.wide.s32 	%rd19, %r4, 4;
	add.s64 	%rd20, %rd15, %rd19;
	ld.global.nc.f32 	%f2, [%rd20];
	mul.wide.s32 	%rd21, %r5, 4;
	add.s64 	%rd22, %rd16, %rd21;
	ld.global.nc.f32 	%f3, [%rd22];
	mul.f32 	%f8, %f3, %f3;
	fma.rn.f32 	%f9, %f2, %f2, %f8;
	fma.rn.f32 	%f4, %f1, %f1, %f9;
	setp.neu.f32 	%p2, %f4, 0f00000000;
	@%p2 bra 	$L__BB2_3;
	mul.wide.s32 	%rd42, %r1, 8;
	add.s64 	%rd43, %rd3, %rd42;
	mov.f32 	%f38, 0f00000000;
	st.global.v2.f32 	[%rd43], {%f38, %f38};
	add.s64 	%rd44, %rd2, %rd42;
	st.global.v2.f32 	[%rd44], {%f38, %f38};
	add.s64 	%rd45, %rd1, %rd42;
	st.global.v2.f32 	[%rd45], {%f38, %f38};
	bra.uni 	$L__BB2_6;
$L__BB2_3:
	cvta.to.global.u64 	%rd23, %rd8;
	add.s64 	%rd25, %rd23, %rd17;
	ld.global.nc.f32 	%f10, [%rd25];
	cvta.to.global.u64 	%rd26, %rd9;
	add.s64 	%rd28, %rd26, %rd19;
	ld.global.nc.f32 	%f11, [%rd28];
	mul.f32 	%f12, %f10, %f11;
	cvta.to.global.u64 	%rd29, %rd10;
	add.s64 	%rd31, %rd29, %rd21;
	ld.global.nc.f32 	%f13, [%rd31];
	mul.f32 	%f5, %f12, %f13;
	setp.gtu.f32 	%p3, %f5, 0f2EDBE6FF;
	@%p3 bra 	$L__BB2_5;
	mul.wide.s32 	%rd32, %r1, 8;
	add.s64 	%rd33, %rd3, %rd32;
	mov.f32 	%f14, 0f00000000;
	st.global.v2.f32 	[%rd33], {%f14, %f14};
	add.s64 	%rd34, %rd2, %rd32;
	st.global.v2.f32 	[%rd34], {%f14, %f14};
	add.s64 	%rd35, %rd1, %rd32;
	st.global.v2.f32 	[%rd35], {%f14, %f14};
	bra.uni 	$L__BB2_6;
$L__BB2_5:
	ld.param.u64 	%rd46, [spme_apply_ghat_and_grad_param_0];
	mov.f32 	%f15, 0f41490FDB;
	div.rn.f32 	%f16, %f15, %f6;
	mul.f32 	%f17, %f7, 0f40800000;
	mul.f32 	%f18, %f7, %f17;
	div.rn.f32 	%f19, %f4, %f18;
	mul.f32 	%f20, %f19, 0fBFB8AA3B;
	ex2.approx.f32 	%f21, %f20;
	mul.f32 	%f22, %f16, %f21;
	mul.f32 	%f23, %f4, %f5;
	div.rn.f32 	%f24, %f22, %f23;
	cvta.to.global.u64 	%rd36, %rd46;
	mul.wide.s32 	%rd37, %r1, 8;
	add.s64 	%rd38, %rd36, %rd37;
	ld.global.nc.v2.f32 	{%f25, %f26}, [%rd38];
	mul.f32 	%f27, %f25, %f24;
	mul.f32 	%f28, %f26, %f24;
	mul.f32 	%f29, %f1, %f28;
	add.s64 	%rd39, %rd3, %rd37;
	neg.f32 	%f30, %f1;
	mul.f32 	%f31, %f27, %f30;
	st.global.v2.f32 	[%rd39], {%f29, %f31};
	mul.f32 	%f32, %f2, %f28;
	add.s64 	%rd40, %rd2, %rd37;
	neg.f32 	%f33, %f2;
	mul.f32 	%f34, %f27, %f33;
	st.global.v2.f32 	[%rd40], {%f32, %f34};
	mul.f32 	%f35, %f3, %f28;
	add.s64 	%rd41, %rd1, %rd37;
	neg.f32 	%f36, %f3;
	mul.f32 	%f37, %f27, %f36;
	st.global.v2.f32 	[%rd41], {%f35, %f37};
$L__BB2_6:
	ret;

}


// ===== COMPILED SASS (sm_100) =====

	.target	sm_100

	.elftype	@"ET_EXEC"


//--------------------- .note.nv.tkinfo           --------------------------
	.section	.note.nv.tkinfo,"",@"SHT_NOTE"
	.sectionflags	@"SHF_NOTE_NV_TKINFO"
	.tkinfo
        /*0018*/ 	.word	0x00000002
        /*0030*/ 	.string	""
        /*0030*/ 	.string	"ptxas"
        /*0030*/ 	.string	"Cuda compilation tools, release 13.0, V13.0.88"
        /*0030*/ 	.string	"Build cuda_13.0.r13.0/compiler.36424714_0"
        /*0030*/ 	.string	"-arch sm_100 -m 64 "



//--------------------- .note.nv.cuinfo           --------------------------
	.section	.note.nv.cuinfo,"",@"SHT_NOTE"
	.sectionflags	@"SHF_NOTE_NV_CUINFO"
        /*0018*/ 	.short	0x0002
        /*001a*/ 	.short	0x0064
        /*001c*/ 	.short	0x0082
	.zero		2


//--------------------- .nv.info                  --------------------------
	.section	.nv.info,"",@"SHT_CUDA_INFO"
	.align	4


	//----- nvinfo : EIATTR_REGCOUNT
	.align		4
        /*0000*/ 	.byte	0x04, 0x2f
        /*0002*/ 	.short	(.L_1 - .L_0)
	.align		4
.L_0:
        /*0004*/ 	.word	index@(spme_gather_forces_to_atoms_cplx)
        /*0008*/ 	.word	0x0000004f


	//----- nvinfo : EIATTR_FRAME_SIZE
	.align		4
.L_1:
        /*000c*/ 	.byte	0x04, 0x11
        /*000e*/ 	.short	(.L_3 - .L_2)
	.align		4
.L_2:
        /*0010*/ 	.word	index@($__internal_1_$__cuda_sm3x_div_rn_noftz_f32_slowpath)
        /*0014*/ 	.word	0x00000010


	//----- nvinfo : EIATTR_FRAME_SIZE
	.align		4
.L_3:
        /*0018*/ 	.byte	0x04, 0x11
        /*001a*/ 	.short	(.L_5 - .L_4)
	.align		4
.L_4:
        /*001c*/ 	.word	index@(spme_gather_forces_to_atoms_cplx)
        /*0020*/ 	.word	0x00000010


	//----- nvinfo : EIATTR_REGCOUNT
	.align		4
.L_5:
        /*0024*/ 	.byte	0x04, 0x2f
        /*0026*/ 	.short	(.L_7 - .L_6)
	.align		4
.L_6:
        /*0028*/ 	.word	index@(_Z20c2c_to_real3_scale_kPK6float2S1_S1_PfS2_S2_mf)
        /*002c*/ 	.word	0x00000010


	//----- nvinfo : EIATTR_FRAME_SIZE
	.align		4
.L_7:
        /*0030*/ 	.byte	0x04, 0x11
        /*0032*/ 	.short	(.L_9 - .L_8)
	.align		4
.L_8:
        /*0034*/ 	.word	index@(_Z20c2c_to_real3_scale_kPK6float2S1_S1_PfS2_S2_mf)
        /*0038*/ 	.word	0x00000000


	//----- nvinfo : EIATTR_REGCOUNT
	.align		4
.L_9:
        /*003c*/ 	.byte	0x04, 0x2f
        /*003e*/ 	.short	(.L_11 - .L_10)
	.align		4
.L_10:
        /*0040*/ 	.word	index@(spme_apply_ghat_and_grad)
        /*0044*/ 	.word	0x00000016


	//----- nvinfo : EIATTR_FRAME_SIZE
	.align		4
.L_11:
        /*0048*/ 	.byte	0x04, 0x11
        /*004a*/ 	.short	(.L_13 - .L_12)
	.align		4
.L_12:
        /*004c*/ 	.word	index@($__internal_0_$__cuda_sm3x_div_rn_noftz_f32_slowpath)
        /*0050*/ 	.word	0x00000000


	//----- nvinfo : EIATTR_FRAME_SIZE
	.align		4
.L_13:
        /*0054*/ 	.byte	0x04, 0x11
        /*0056*/ 	.short	(.L_15 - .L_14)
	.align		4
.L_14:
        /*0058*/ 	.word	index@(spme_apply_ghat_and_grad)
        /*005c*/ 	.word	0x00000000


	//----- nvinfo : EIATTR_MIN_STACK_SIZE
	.align		4
.L_15:
        /*0060*/ 	.byte	0x04, 0x12
        /*0062*/ 	.short	(.L_17 - .L_16)
	.align		4
.L_16:
        /*0064*/ 	.word	index@(_Z20c2c_to_real3_scale_kPK6float2S1_S1_PfS2_S2_mf)
        /*0068*/ 	.word	0x00000000


	//----- nvinfo : EIATTR_MIN_STACK_SIZE
	.align		4
.L_17:
        /*006c*/ 	.byte	0x04, 0x12
        /*006e*/ 	.short	(.L_19 - .L_18)
	.align		4
.L_18:
        /*0070*/ 	.word	index@(spme_apply_ghat_and_grad)
        /*0074*/ 	.word	0x00000000


	//----- nvinfo : EIATTR_MIN_STACK_SIZE
	.align		4
.L_19:
        /*0078*/ 	.byte	0x04, 0x12
        /*007a*/ 	.short	(.L_21 - .L_20)
	.align		4
.L_20:
        /*007c*/ 	.word	index@(spme_gather_forces_to_atoms_cplx)
        /*0080*/ 	.word	0x00000010
.L_21:


//--------------------- .nv.compat                --------------------------
	.section	.nv.compat,"",@"SHT_CUDA_COMPAT_INFO"
	.align	4
        /*0000*/ 	.byte	0x02, 0x09, 0x00, 0x00, 0x02, 0x02, 0x01, 0x00, 0x02, 0x05, 0x05, 0x00, 0x03, 0x07, 0x01, 0x01
        /*0010*/ 	.byte	0x02, 0x03, 0x00, 0x00, 0x02, 0x06, 0x01, 0x00, 0x04, 0x0b, 0x08, 0x00, 0x01, 0x00, 0x00, 0x00
        /*0020*/ 	.byte	0x00, 0x00, 0x00, 0x00


//--------------------- .nv.info.spme_apply_ghat_and_grad --------------------------
	.section	.nv.info.spme_apply_ghat_and_grad,"",@"SHT_CUDA_INFO"
	.sectionflags	@""
	.align	4


	//----- nvinfo : EIATTR_CUDA_API_VERSION
	.align		4
        /*0000*/ 	.byte	0x04, 0x37
        /*0002*/ 	.short	(.L_23 - .L_22)
.L_22:
        /*0004*/ 	.word	0x00000082


	//----- nvinfo : EIATTR_KPARAM_INFO
	.align		4
.L_23:
        /*0008*/ 	.byte	0x04, 0x17
        /*000a*/ 	.short	(.L_25 - .L_24)
.L_24:
        /*000c*/ 	.word	0x00000000
        /*0010*/ 	.short	0x000e
        /*0012*/ 	.short	0x0060
        /*0014*/ 	.byte	0x00, 0xf0, 0x11, 0x00


	//----- nvinfo : EIATTR_KPARAM_INFO
	.align		4
.L_25:
        /*0018*/ 	.byte	0x04, 0x17
        /*001a*/ 	.short	(.L_27 - .L_26)
.L_26:
        /*001c*/ 	.word	0x00000000
        /*0020*/ 	.short	0x000d
        /*0022*/ 	.short	0x005c
        /*0024*/ 	.byte	0x00, 0xf0, 0x11, 0x00


	//----- nvinfo : EIATTR_KPARAM_INFO
	.align		4
.L_27:
        /*0028*/ 	.byte	0x04, 0x17
        /*002a*/ 	.short	(.L_29 - .L_28)
.L_28:
        /*002c*/ 	.word	0x00000000
        /*0030*/ 	.short	0x000c
        /*0032*/ 	.short	0x0058
        /*0034*/ 	.byte	0x00, 0xf0, 0x11, 0x00


	//----- nvinfo : EIATTR_KPARAM_INFO
	.align		4
.L_29:
        /*0038*/ 	.byte	0x04, 0x17
        /*003a*/ 	.short	(.L_31 - .L_30)
.L_30:
        /*003c*/ 	.word	0x00000000
        /*0040*/ 	.short	0x000b
        /*0042*/ 	.short	0x0054
        /*0044*/ 	.byte	0x00, 0xf0, 0x11, 0x00


	//----- nvinfo : EIATTR_KPARAM_INFO
	.align		4
.L_31:
        /*0048*/ 	.byte	0x04, 0x17
        /*004a*/ 	.short	(.L_33 - .L_32)
.L_32:
        /*004c*/ 	.word	0x00000000
        /*0050*/ 	.short	0x000a
        /*0052*/ 	.short	0x0050
        /*0054*/ 	.byte	0x00, 0xf0, 0x11, 0x00


	//----- nvinfo : EIATTR_KPARAM_INFO
	.align		4
.L_33:
        /*0058*/ 	.byte	0x04, 0x17
        /*005a*/ 	.short	(.L_35 - .L_34)
.L_34:
        /*005c*/ 	.word	0x00000000
        /*0060*/ 	.short	0x0009
        /*0062*/ 	.short	0x0048
        /*0064*/ 	.byte	0x00, 0xf5, 0x21, 0x00


	//----- nvinfo : EIATTR_KPARAM_INFO
	.align		4
.L_35:
        /*0068*/ 	.byte	0x04, 0x17
        /*006a*/ 	.short	(.L_37 - .L_36)
.L_36:
        /*006c*/ 	.word	0x00000000
        /*0070*/ 	.short	0x0008
        /*0072*/ 	.short	0x0040
        /*0074*/ 	.byte	0x00, 0xf5, 0x21, 0x00


	//----- nvinfo : EIATTR_KPARAM_INFO
	.align		4
.L_37:
        /*0078*/ 	.byte	0x04, 0x17
        /*007a*/ 	.short	(.L_39 - .L_38)
.L_38:
        /*007c*/ 	.word	0x00000000
        /*0080*/ 	.short	0x0007
        /*0082*/ 	.short	0x0038
        /*0084*/ 	.byte	0x00, 0xf5, 0x21, 0x00


	//----- nvinfo : EIATTR_KPARAM_INFO
	.align		4
.L_39:
        /*0088*/ 	.byte	0x04, 0x17
        /*008a*/ 	.short	(.L_41 - .L_40)
.L_40:
        /*008c*/ 	.word	0x00000000
        /*0090*/ 	.short	0x0006
        /*0092*/ 	.short	0x0030
        /*0094*/ 	.byte	0x00, 0xf5, 0x21, 0x00


	//----- nvinfo : EIATTR_KPARAM_INFO
	.align		4
.L_41:
        /*0098*/ 	.byte	0x04, 0x17
        /*009a*/ 	.short	(.L_43 - .L_42)
.L_42:
        /*009c*/ 	.word	0x00000000
        /*00a0*/ 	.short	0x0005
        /*00a2*/ 	.short	0x0028
        /*00a4*/ 	.byte	0x00, 0xf5, 0x21, 0x00


	//----- nvinfo : EIATTR_KPARAM_INFO
	.align		4
.L_43:
        /*00a8*/ 	.byte	0x04, 0x17
        /*00aa*/ 	.short	(.L_45 - .L_44)
.L_44:
        /*00ac*/ 	.word	0x00000000
        /*00b0*/ 	.short	0x0004
        /*00b2*/ 	.short	0x0020
        /*00b4*/ 	.byte	0x00, 0xf5, 0x21, 0x00


	//----- nvinfo : EIATTR_KPARAM_INFO
	.align		4
.L_45:
        /*00b8*/ 	.byte	0x04, 0x17
        /*00ba*/ 	.short	(.L_47 - .L_46)
.L_46:
        /*00bc*/ 	.word	0x00000000
        /*00c0*/ 	.short	0x0003
        /*00c2*/ 	.short	0x0018
        /*00c4*/ 	.byte	0x00, 0xf5, 0x21, 0x00


	//----- nvinfo : EIATTR_KPARAM_INFO
	.align		4
.L_47:
        /*00c8*/ 	.byte	0x04, 0x17
        /*00ca*/ 	.short	(.L_49 - .L_48)
.L_48:
        /*00cc*/ 	.word	0x00000000
        /*00d0*/ 	.short	0x0002
        /*00d2*/ 	.short	0x0010
        /*00d4*/ 	.byte	0x00, 0xf5, 0x21, 0x00


	//----- nvinfo : EIATTR_KPARAM_INFO
	.align		4
.L_49:
        /*00d8*/ 	.byte	0x04, 0x17
        /*00da*/ 	.short	(.L_51 - .L_50)
.L_50:
        /*00dc*/ 	.word	0x00000000
        /*00e0*/ 	.short	0x0001
        /*00e2*/ 	.short	0x0008
        /*00e4*/ 	.byte	0x00, 0xf5, 0x21, 0x00


	//----- nvinfo : EIATTR_KPARAM_INFO
	.align		4
.L_51:
        /*00e8*/ 	.byte	0x04, 0x17
        /*00ea*/ 	.short	(.L_53 - .L_52)
.L_52:
        /*00ec*/ 	.word	0x00000000
        /*00f0*/ 	.short	0x0000
        /*00f2*/ 	.short	0x0000
        /*00f4*/ 	.byte	0x00, 0xf5, 0x21, 0x00


	//----- nvinfo : EIATTR_SPARSE_MMA_MASK
	.align		4
.L_53:
        /*00f8*/ 	.byte	0x03, 0x50
        /*00fa*/ 	.short	0x0000


	//----- nvinfo : EIATTR_MAXREG_COUNT
	.align		4
        /*00fc*/ 	.byte	0x03, 0x1b
        /*00fe*/ 	.short	0x00ff


	//----- nvinfo : EIATTR_MERCURY_ISA_VERSION
	.align		4
        /*0100*/ 	.byte	0x03, 0x5f
        /*0102*/ 	.short	0x0101


	//----- nvinfo : EIATTR_VRC_CTA_INIT_COUNT
	.align		4
        /*0104*/ 	.byte	0x02, 0x4a
	.zero		1
	.zero		1


	//----- nvinfo : EIATTR_EXIT_INSTR_OFFSETS
	.align		4
        /*0108*/ 	.byte	0x04, 0x1c
        /*010a*/ 	.short	(.L_55 - .L_54)


	//   ....[0]....
.L_54:
        /*010c*/ 	.word	0x000000a0


	//   ....[1]....
        /*0110*/ 	.word	0x000006b0


	//   ....[2]....
        /*0114*/ 	.word	0x00000820


	//   ....[3]....
        /*0118*/ 	.word	0x00000cc0


	//----- nvinfo : EIATTR_CRS_STACK_SIZE
	.align		4
.L_55:
        /*011c*/ 	.byte	0x04, 0x1e
        /*011e*/ 	.short	(.L_57 - .L_56)
.L_56:
        /*0120*/ 	.word	0x00000000


	//----- nvinfo : EIATTR_CBANK_PARAM_SIZE
	.align		4
.L_57:
        /*0124*/ 	.byte	0x03, 0x19
        /*0126*/ 	.short	0x0064


	//----- nvinfo : EIATTR_PARAM_CBANK
	.align		4
        /*0128*/ 	.byte	0x04, 0x0a
        /*012a*/ 	.short	(.L_59 - .L_58)
	.align		4
.L_58:
        /*012c*/ 	.word	index@(.nv.constant0.spme_apply_ghat_and_grad)
        /*0130*/ 	.short	0x0380
        /*0132*/ 	.short	0x0064


	//----- nvinfo : EIATTR_SW_WAR
	.align		4
.L_59:
        /*0134*/ 	.byte	0x04, 0x36
        /*0136*/ 	.short	(.L_61 - .L_60)
.L_60:
        /*0138*/ 	.word	0x00000008
.L_61:


//--------------------- .nv.info._Z20c2c_to_real3_scale_kPK6float2S1_S1_PfS2_S2_mf --------------------------
	.section	.nv.info._Z20c2c_to_real3_scale_kPK6float2S1_S1_PfS2_S2_mf,"",@"SHT_CUDA_INFO"
	.sectionflags	@""
	.align	4


	//----- nvinfo : EIATTR_CUDA_API_VERSION
	.align		4
        /*0000*/ 	.byte	0x04, 0x37
        /*0002*/ 	.short	(.L_63 - .L_62)
.L_62:
        /*0004*/ 	.word	0x00000082


	//----- nvinfo : EIATTR_KPARAM_INFO
	.align		4
.L_63:
        /*0008*/ 	.byte	0x04, 0x17
        /*000a*/ 	.short	(.L_65 - .L_64)
.L_64:
        /*000c*/ 	.word	0x00000000
        /*0010*/ 	.short	0x0007
        /*0012*/ 	.short	0x0038
        /*0014*/ 	.byte	0x00, 0xf0, 0x11, 0x00


	//----- nvinfo : EIATTR_KPARAM_INFO
	.align		4
.L_65:
        /*0018*/ 	.byte	0x04, 0x17
        /*001a*/ 	.short	(.L_67 - .L_66)
.L_66:
        /*001c*/ 	.word	0x00000000
        /*0020*/ 	.short	0x0006
        /*0022*/ 	.short	0x0030
        /*0024*/ 	.byte	0x00, 0xf0, 0x21, 0x00


	//----- nvinfo : EIATTR_KPARAM_INFO
	.align		4
.L_67:
        /*0028*/ 	.byte	0x04, 0x17
        /*002a*/ 	.short	(.L_69 - .L_68)
.L_68:
        /*002c*/ 	.word	0x00000000
        /*0030*/ 	.short	0x0005
        /*0032*/ 	.short	0x0028
        /*0034*/ 	.byte	0x00, 0xf5, 0x21, 0x00


	//----- nvinfo : EIATTR_KPARAM_INFO
	.align		4
.L_69:
        /*0038*/ 	.byte	0x04, 0x17
        /*003a*/ 	.short	(.L_71 - .L_70)
.L_70:
        /*003c*/ 	.word	0x00000000
        /*0040*/ 	.short	0x0004
        /*0042*/ 	.short	0x0020
        /*0044*/ 	.byte	0x00, 0xf5, 0x21, 0x00


	//----- nvinfo : EIATTR_KPARAM_INFO
	.align		4
.L_71:
        /*0048*/ 	.byte	0x04, 0x17
        /*004a*/ 	.short	(.L_73 - .L_72)
.L_72:
        /*004c*/ 	.word	0x00000000
        /*0050*/ 	.short	0x0003
        /*0052*/ 	.short	0x0018
        /*0054*/ 	.byte	0x00, 0xf5, 0x21, 0x00


	//----- nvinfo : EIATTR_KPARAM_INFO
	.align		4
.L_73:
        /*0058*/ 	.byte	0x04, 0x17
        /*005a*/ 	.short	(.L_75 - .L_74)
.L_74:
        /*005c*/ 	.word	0x00000000
        /*0060*/ 	.short	0x0002
        /*0062*/ 	.short	0x0010
        /*0064*/ 	.byte	0x00, 0xf5, 0x21, 0x00


	//----- nvinfo : EIATTR_KPARAM_INFO
	.align		4
.L_75:
        /*0068*/ 	.byte	0x04, 0x17
        /*006a*/ 	.short	(.L_77 - .L_76)
.L_76:
        /*006c*/ 	.word	0x00000000
        /*0070*/ 	.short	0x0001
        /*0072*/ 	.short	0x0008
        /*0074*/ 	.byte	0x00, 0xf5, 0x21, 0x00


	//----- nvinfo : EIATTR_KPARAM_INFO
	.align		4
.L_77:
        /*0078*/ 	.byte	0x04, 0x17
        /*007a*/ 	.short	(.L_79 - .L_78)
.L_78:
        /*007c*/ 	.word	0x00000000
        /*0080*/ 	.short	0x0000
        /*0082*/ 	.short	0x0000
        /*0084*/ 	.byte	0x00, 0xf5, 0x21, 0x00


	//----- nvinfo : EIATTR_SPARSE_MMA_MASK
	.align		4
.L_79:
        /*0088*/ 	.byte	0x03, 0x50
        /*008a*/ 	.short	0x0000


	//----- nvinfo : EIATTR_MAXREG_COUNT
	.align		4
        /*008c*/ 	.byte	0x03, 0x1b
        /*008e*/ 	.short	0x00ff


	//----- nvinfo : EIATTR_MERCURY_ISA_VERSION
	.align		4
        /*0090*/ 	.byte	0x03, 0x5f
        /*0092*/ 	.short	0x0101


	//----- nvinfo : EIATTR_VRC_CTA_INIT_COUNT
	.align		4
        /*0094*/ 	.byte	0x02, 0x4a
	.zero		1
	.zero		1


	//----- nvinfo : EIATTR_EXIT_INSTR_OFFSETS
	.align		4
        /*0098*/ 	.byte	0x04, 0x1c
        /*009a*/ 	.short	(.L_81 - .L_80)


	//   ....[0]....
.L_80:
        /*009c*/ 	.word	0x00000090


	//   ....[1]....
        /*00a0*/ 	.word	0x00000280


	//----- nvinfo : EIATTR_CBANK_PARAM_SIZE
	.align		4
.L_81:
        /*00a4*/ 	.byte	0x03, 0x19
        /*00a6*/ 	.short	0x003c


	//----- nvinfo : EIATTR_PARAM_CBANK
	.align		4
        /*00a8*/ 	.byte	0x04, 0x0a
        /*00aa*/ 	.short	(.L_83 - .L_82)
	.align		4
.L_82:
        /*00ac*/ 	.word	index@(.nv.constant0._Z20c2c_to_real3_scale_kPK6float2S1_S1_PfS2_S2_mf)
        /*00b0*/ 	.short	0x0380
        /*00b2*/ 	.short	0x003c


	//----- nvinfo : EIATTR_SW_WAR
	.align		4
.L_83:
        /*00b4*/ 	.byte	0x04, 0x36
        /*00b6*/ 	.short	(.L_85 - .L_84)
.L_84:
        /*00b8*/ 	.word	0x00000008
.L_85:


//--------------------- .nv.info.spme_gather_forces_to_atoms_cplx --------------------------
	.section	.nv.info.spme_gather_forces_to_atoms_cplx,"",@"SHT_CUDA_INFO"
	.sectionflags	@""
	.align	4


	//----- nvinfo : EIATTR_CUDA_API_VERSION
	.align		4
        /*0000*/ 	.byte	0x04, 0x37
        /*0002*/ 	.short	(.L_87 - .L_86)
.L_86:
        /*0004*/ 	.word	0x00000082


	//----- nvinfo : EIATTR_KPARAM_INFO
	.align		4
.L_87:
        /*0008*/ 	.byte	0x04, 0x17
        /*000a*/ 	.short	(.L_89 - .L_88)
.L_88:
        /*000c*/ 	.word	0x00000000
        /*0010*/ 	.short	0x000d
        /*0012*/ 	.short	0x004c
        /*0014*/ 	.byte	0x00, 0xf0, 0x11, 0x00


	//----- nvinfo : EIATTR_KPARAM_INFO
	.align		4
.L_89:
        /*0018*/ 	.byte	0x04, 0x17
        /*001a*/ 	.short	(.L_91 - .L_90)
.L_90:
        /*001c*/ 	.word	0x00000000
        /*0020*/ 	.short	0x000c
        /*0022*/ 	.short	0x0048
        /*0024*/ 	.byte	0x00, 0xf0, 0x11, 0x00


	//----- nvinfo : EIATTR_KPARAM_INFO
	.align		4
.L_91:
        /*0028*/ 	.byte	0x04, 0x17
        /*002a*/ 	.short	(.L_93 - .L_92)
.L_92:
        /*002c*/ 	.word	0x00000000
        /*0030*/ 	.short	0x000b
        /*0032*/ 	.short	0x0044
        /*0034*/ 	.byte	0x00, 0xf0, 0x11, 0x00


	//----- nvinfo : EIATTR_KPARAM_INFO
	.align		4
.L_93:
        /*0038*/ 	.byte	0x04, 0x17
        /*003a*/ 	.short	(.L_95 - .L_94)
.L_94:
        /*003c*/ 	.word	0x00000000
        /*0040*/ 	.short	0x000a
        /*0042*/ 	.short	0x0040
        /*0044*/ 	.byte	0x00, 0xf0, 0x11, 0x00


	//----- nvinfo : EIATTR_KPARAM_INFO
	.align		4
.L_95:
        /*0048*/ 	.byte	0x04, 0x17
        /*004a*/ 	.short	(.L_97 - .L_96)
.L_96:
        /*004c*/ 	.word	0x00000000
        /*0050*/ 	.short	0x0009
        /*0052*/ 	.short	0x003c
        /*0054*/ 	.byte	0x00, 0xf0, 0x11, 0x00


	//----- nvinfo : EIATTR_KPARAM_INFO
	.align		4
.L_97:
        /*0058*/ 	.byte	0x04, 0x17
        /*005a*/ 	.short	(.L_99 - .L_98)
.L_98:
        /*005c*/ 	.word	0x00000000
        /*0060*/ 	.short	0x0008
        /*0062*/ 	.short	0x0038
        /*0064*/ 	.byte	0x00, 0xf0, 0x11, 0x00


	//----- nvinfo : EIATTR_KPARAM_INFO
	.align		4
.L_99:
        /*0068*/ 	.byte	0x04, 0x17
        /*006a*/ 	.short	(.L_101 - .L_100)
.L_100:
        /*006c*/ 	.word	0x00000000
        /*0070*/ 	.short	0x0007
        /*0072*/ 	.short	0x0034
        /*0074*/ 	.byte	0x00, 0xf0, 0x11, 0x00


	//----- nvinfo : EIATTR_KPARAM_INFO
	.align		4
.L_101:
        /*0078*/ 	.byte	0x04, 0x17
        /*007a*/ 	.short	(.L_103 - .L_102)
.L_102:
        /*007c*/ 	.word	0x00000000
        /*0080*/ 	.short	0x0006
        /*0082*/ 	.short	0x0030
        /*0084*/ 	.byte	0x00, 0xf0, 0x11, 0x00


	//----- nvinfo : EIATTR_KPARAM_INFO
	.align		4
.L_103:
        /*0088*/ 	.byte	0x04, 0x17
        /*008a*/ 	.short	(.L_105 - .L_104)
.L_104:
        /*008c*/ 	.word	0x00000000
        /*0090*/ 	.short	0x0005
        /*0092*/ 	.short	0x0028
        /*0094*/ 	.byte	0x00, 0xf5, 0x21, 0x00


	//----- nvinfo : EIATTR_KPARAM_INFO
	.align		4
.L_105:
        /*0098*/ 	.byte	0x04, 0x17
        /*009a*/ 	.short	(.L_107 - .L_106)
.L_106:
        /*009c*/ 	.word	0x00000000
        /*00a0*/ 	.short	0x0004
        /*00a2*/ 	.short	0x0020
        /*00a4*/ 	.byte	0x00, 0xf5, 0x21, 0x00


	//----- nvinfo : EIATTR_KPARAM_INFO
	.align		4
.L_107:
        /*00a8*/ 	.byte	0x04, 0x17
        /*00aa*/ 	.short	(.L_109 - .L_108)
.L_108:
        /*00ac*/ 	.word	0x00000000
        /*00b0*/ 	.short	0x0003
        /*00b2*/ 	.short	0x0018
        /*00b4*/ 	.byte	0x00, 0xf5, 0x21, 0x00


	//----- nvinfo : EIATTR_KPARAM_INFO
	.align		4
.L_109:
        /*00b8*/ 	.byte	0x04, 0x17
        /*00ba*/ 	.short	(.L_111 - .L_110)
.L_110:
        /*00bc*/ 	.word	0x00000000
        /*00c0*/ 	.short	0x0002
        /*00c2*/ 	.short	0x0010
        /*00c4*/ 	.byte	0x00, 0xf5, 0x21, 0x00


	//----- nvinfo : EIATTR_KPARAM_INFO
	.align		4
.L_111:
        /*00c8*/ 	.byte	0x04, 0x17
        /*00ca*/ 	.short	(.L_113 - .L_112)
.L_112:
        /*00cc*/ 	.word	0x00000000
        /*00d0*/ 	.short	0x0001
        /*00d2*/ 	.short	0x0008
        /*00d4*/ 	.byte	0x00, 0xf5, 0x21, 0x00


	//----- nvinfo : EIATTR_KPARAM_INFO
	.align		4
.L_113:
        /*00d8*/ 	.byte	0x04, 0x17
        /*00da*/ 	.short	(.L_115 - .L_114)
.L_114:
        /*00dc*/ 	.word	0x00000000
        /*00e0*/ 	.short	0x0000
        /*00e2*/ 	.short	0x0000
        /*00e4*/ 	.byte	0x00, 0xf5, 0x21, 0x00


	//----- nvinfo : EIATTR_SPARSE_MMA_MASK
	.align		4
.L_115:
        /*00e8*/ 	.byte	0x03, 0x50
        /*00ea*/ 	.short	0x0000


	//----- nvinfo : EIATTR_MAXREG_COUNT
	.align		4
        /*00ec*/ 	.byte	0x03, 0x1b
        /*00ee*/ 	.short	0x00ff


	//----- nvinfo : EIATTR_MERCURY_ISA_VERSION
	.align		4
        /*00f0*/ 	.byte	0x03, 0x5f
        /*00f2*/ 	.short	0x0101


	//----- nvinfo : EIATTR_VRC_CTA_INIT_COUNT
	.align		4
        /*00f4*/ 	.byte	0x02, 0x4a
	.zero		1
	.zero		1


	//----- nvinfo : EIATTR_EXIT_INSTR_OFFSETS
	.align		4
        /*00f8*/ 	.byte	0x04, 0x1c
        /*00fa*/ 	.short	(.L_117 - .L_116)


	//   ....[0]....
.L_116:
        /*00fc*/ 	.word	0x00000090


	//   ....[1]....
        /*0100*/ 	.word	0x00003610


	//----- nvinfo : EIATTR_CRS_STACK_SIZE
	.align		4
.L_117:
        /*0104*/ 	.byte	0x04, 0x1e
        /*0106*/ 	.short	(.L_119 - .L_118)
.L_118:
        /*0108*/ 	.word	0x00000000


	//----- nvinfo : EIATTR_CBANK_PARAM_SIZE
	.align		4
.L_119:
        /*010c*/ 	.byte	0x03, 0x19
        /*010e*/ 	.short	0x0050


	//----- nvinfo : EIATTR_PARAM_CBANK
	.align		4
        /*0110*/ 	.byte	0x04, 0x0a
        /*0112*/ 	.short	(.L_121 - .L_120)
	.align		4
.L_120:
        /*0114*/ 	.word	index@(.nv.constant0.spme_gather_forces_to_atoms_cplx)
        /*0118*/ 	.short	0x0380
        /*011a*/ 	.short	0x0050


	//----- nvinfo : EIATTR_SW_WAR
	.align		4
.L_121:
        /*011c*/ 	.byte	0x04, 0x36
        /*011e*/ 	.short	(.L_123 - .L_122)
.L_122:
        /*0120*/ 	.word	0x00000008
.L_123:


//--------------------- .nv.callgraph             --------------------------
	.section	.nv.callgraph,"",@"SHT_CUDA_CALLGRAPH"
	.align	4
	.sectionentsize	8
	.align		4
        /*0000*/ 	.word	0x00000000
	.align		4
        /*0004*/ 	.word	0xffffffff
	.align		4
        /*0008*/ 	.word	0x00000000
	.align		4
        /*000c*/ 	.word	0xfffffffe
	.align		4
        /*0010*/ 	.word	0x00000000
	.align		4
        /*0014*/ 	.word	0xfffffffd
	.align		4
        /*0018*/ 	.word	0x00000000
	.align		4
        /*001c*/ 	.word	0xfffffffc


//--------------------- .text.spme_apply_ghat_and_grad --------------------------
	.section	.text.spme_apply_ghat_and_grad,"ax",@progbits
	.align	128
        .global         spme_apply_ghat_and_grad
        .type           spme_apply_ghat_and_grad,@function
        .size           spme_apply_ghat_and_grad,(.L_x_63 - spme_apply_ghat_and_grad)
        .other          spme_apply_ghat_and_grad,@"STO_CUDA_ENTRY STV_DEFAULT"
spme_apply_ghat_and_grad:
.text.spme_apply_ghat_and_grad:
[----:B------:R-:W-:Y:S01]  /*0000*/  LDC R1, c[0x0][0x37c] ;  /* 0x0000df00ff017b82 */ /* 0x000fe20000000800 */
[----:B------:R-:W0:Y:S07]  /*0010*/  S2R R4, SR_TID.X ;  /* 0x0000000000047919 */ /* 0x000e2e0000002100 */
[----:B------:R-:W1:Y:S01]  /*0020*/  LDC.64 R2, c[0x0][0x3d0] ;  /* 0x0000f400ff027b82 */ /* 0x000e620000000a00 */
[----:B------:R-:W2:Y:S07]  /*0030*/  LDCU UR5, c[0x0][0x3d8] ;  /* 0x00007b00ff0577ac */ /* 0x000eae0008000800 */
[----:B------:R-:W0:Y:S08]  /*0040*/  S2UR UR4, SR_CTAID.X ;  /* 0x00000000000479c3 */ /* 0x000e300000002500 */
[----:B------:R-:W0:Y:S01]  /*0050*/  LDC R5, c[0x0][0x360] ;  /* 0x0000d800ff057b82 */ /* 0x000e220000000800 */
[----:B-1----:R-:W-:-:S02]  /*0060*/  IMAD R0, R3, R2, RZ ;  /* 0x0000000203007224 */ /* 0x002fc400078e02ff */
[----:B0-----:R-:W-:Y:S02]  /*0070*/  IMAD R5, R5, UR4, R4 ;  /* 0x0000000405057c24 */ /* 0x001fe4000f8e0204 */
[----:B--2---:R-:W-:-:S05]  /*0080*/  IMAD R4, R0, UR5, RZ ;  /* 0x0000000500047c24 */ /* 0x004fca000f8e02ff */
[----:B------:R-:W-:-:S13]  /*0090*/  ISETP.GE.AND P0, PT, R5, R4, PT ;  /* 0x000000040500720c */ /* 0x000fda0003f06270 */
[----:B------:R-:W-:Y:S05]  /*00a0*/  @P0 EXIT ;  /* 0x000000000000094d */ /* 0x000fea0003800000 */
[----:B------:R-:W-:Y:S01]  /*00b0*/  IABS R6, R2 ;  /* 0x0000000200067213 */ /* 0x000fe20000000000 */
[----:B------:R-:W0:Y:S01]  /*00c0*/  LDCU.64 UR4, c[0x0][0x358] ;  /* 0x00006b00ff0477ac */ /* 0x000e220008000a00 */
[----:B------:R-:W-:Y:S02]  /*00d0*/  IABS R13, R5 ;  /* 0x00000005000d7213 */ /* 0x000fe40000000000 */
[----:B------:R-:W1:Y:S01]  /*00e0*/  I2F.RP R7, R6 ;  /* 0x0000000600077306 */ /* 0x000e620000209400 */
[----:B------:R-:W-:-:S07]  /*00f0*/  IABS R4, R3 ;  /* 0x0000000300047213 */ /* 0x000fce0000000000 */
[----:B------:R-:W2:Y:S08]  /*0100*/  I2F.RP R12, R4 ;  /* 0x00000004000c7306 */ /* 0x000eb00000209400 */
[----:B-1----:R-:W1:Y:S08]  /*0110*/  MUFU.RCP R7, R7 ;  /* 0x0000000700077308 */ /* 0x002e700000001000 */
[----:B--2---:R-:W2:Y:S01]  /*0120*/  MUFU.RCP R12, R12 ;  /* 0x0000000c000c7308 */ /* 0x004ea20000001000 */
[----:B-1----:R-:W-:-:S07]  /*0130*/  IADD3 R8, PT, PT, R7, 0xffffffe, RZ ;  /* 0x0ffffffe07087810 */ /* 0x002fce0007ffe0ff */
[----:B------:R1:W3:Y:S01]  /*0140*/  F2I.FTZ.U32.TRUNC.NTZ R9, R8 ;  /* 0x0000000800097305 */ /* 0x0002e2000021f000 */
[----:B--2---:R-:W-:Y:S02]  /*0150*/  VIADD R7, R12, 0xffffffe ;  /* 0x0ffffffe0c077836 */ /* 0x004fe40000000000 */
[----:B-1----:R-:W-:-:S05]  /*0160*/  HFMA2 R8, -RZ, RZ, 0, 0 ;  /* 0x00000000ff087431 */ /* 0x002fca00000001ff */
[----:B------:R-:W-:Y:S01]  /*0170*/  F2I.FTZ.U32.TRUNC.NTZ R7, R7 ;  /* 0x0000000700077305 */ /* 0x000fe2000021f000 */
[----:B---3--:R-:W-:-:S04]  /*0180*/  IMAD.MOV R11, RZ, RZ, -R9 ;  /* 0x000000ffff0b7224 */ /* 0x008fc800078e0a09 */
[----:B------:R-:W-:-:S04]  /*0190*/  IMAD R11, R11, R6, RZ ;  /* 0x000000060b0b7224 */ /* 0x000fc800078e02ff */
[----:B------:R-:W-:Y:S01]  /*01a0*/  IMAD.HI.U32 R10, R9, R11, R8 ;  /* 0x0000000b090a7227 */ /* 0x000fe200078e0008 */
[----:B------:R-:W-:-:S03]  /*01b0*/  IABS R8, R0 ;  /* 0x0000000000087213 */ /* 0x000fc60000000000 */
[----:B------:R-:W-:Y:S01]  /*01c0*/  IMAD.MOV.U32 R9, RZ, RZ, R13 ;  /* 0x000000ffff097224 */ /* 0x000fe200078e000d */
[----:B------:R-:W1:Y:S03]  /*01d0*/  I2F.RP R14, R8 ;  /* 0x00000008000e7306 */ /* 0x000e660000209400 */
[----:B------:R-:W-:-:S05]  /*01e0*/  IMAD.HI.U32 R10, R10, R9, RZ ;  /* 0x000000090a0a7227 */ /* 0x000fca00078e00ff */
[----:B------:R-:W-:-:S05]  /*01f0*/  IADD3 R11, PT, PT, -R10, RZ, RZ ;  /* 0x000000ff0a0b7210 */ /* 0x000fca0007ffe1ff */
[C---:B------:R-:W-:Y:S01]  /*0200*/  IMAD R11, R6.reuse, R11, R9 ;  /* 0x0000000b060b7224 */ /* 0x040fe200078e0209 */
[----:B-1----:R-:W1:Y:S04]  /*0210*/  MUFU.RCP R14, R14 ;  /* 0x0000000e000e7308 */ /* 0x002e680000001000 */
[----:B------:R-:W-:-:S13]  /*0220*/  ISETP.GT.U32.AND P1, PT, R6, R11, PT ;  /* 0x0000000b0600720c */ /* 0x000fda0003f24070 */
[-C--:B------:R-:W-:Y:S01]  /*0230*/  @!P1 IADD3 R11, PT, PT, R11, -R6.reuse, RZ ;  /* 0x800000060b0b9210 */ /* 0x080fe20007ffe0ff */
[----:B-1----:R-:W-:Y:S01]  /*0240*/  VIADD R13, R14, 0xffffffe ;  /* 0x0ffffffe0e0d7836 */ /* 0x002fe20000000000 */
[----:B------:R-:W-:Y:S02]  /*0250*/  @!P1 IADD3 R10, PT, PT, R10, 0x1, RZ ;  /* 0x000000010a0a9810 */ /* 0x000fe40007ffe0ff */
[----:B------:R-:W-:Y:S02]  /*0260*/  ISETP.GE.U32.AND P0, PT, R11, R6, PT ;  /* 0x000000060b00720c */ /* 0x000fe40003f06070 */
[----:B------:R-:W-:Y:S01]  /*0270*/  LOP3.LUT R6, R5, R2, RZ, 0x3c, !PT ;  /* 0x0000000205067212 */ /* 0x000fe200078e3cff */
[----:B------:R-:W1:Y:S01]  /*0280*/  F2I.FTZ.U32.TRUNC.NTZ R13, R13 ;  /* 0x0000000d000d7305 */ /* 0x000e62000021f000 */
[----:B------:R-:W-:Y:S02]  /*0290*/  ISETP.NE.AND P1, PT, R2, RZ, PT ;  /* 0x000000ff0200720c */ /* 0x000fe40003f25270 */
[----:B------:R-:W-:Y:S01]  /*02a0*/  ISETP.GE.AND P2, PT, R6, RZ, PT ;  /* 0x000000ff0600720c */ /* 0x000fe20003f46270 */
[----:B------:R-:W-:Y:S01]  /*02b0*/  IMAD.MOV.U32 R6, RZ, RZ, RZ ;  /* 0x000000ffff067224 */ /* 0x000fe200078e00ff */
[----:B------:R-:W-:-:S02]  /*02c0*/  IADD3 R11, PT, PT, RZ, -R7, RZ ;  /* 0x80000007ff0b7210 */ /* 0x000fc40007ffe0ff */
[----:B------:R-:W-:-:S03]  /*02d0*/  IABS R14, R0 ;  /* 0x00000000000e7213 */ /* 0x000fc60000000000 */
[----:B------:R-:W-:Y:S02]  /*02e0*/  @P0 VIADD R10, R10, 0x1 ;  /* 0x000000010a0a0836 */ /* 0x000fe40000000000 */
[----:B------:R-:W-:Y:S01]  /*02f0*/  IMAD R11, R11, R4, RZ ;  /* 0x000000040b0b7224 */ /* 0x000fe200078e02ff */
[----:B-1----:R-:W-:-:S03]  /*0300*/  IADD3 R15, PT, PT, RZ, -R13, RZ ;  /* 0x8000000dff0f7210 */ /* 0x002fc60007ffe0ff */
[----:B------:R-:W-:Y:S01]  /*0310*/  @!P2 IMAD.MOV R10, RZ, RZ, -R10 ;  /* 0x000000ffff0aa224 */ /* 0x000fe200078e0a0a */
[----:B------:R-:W-:Y:S01]  /*0320*/  @!P1 LOP3.LUT R10, RZ, R2, RZ, 0x33, !PT ;  /* 0x00000002ff0a9212 */ /* 0x000fe200078e33ff */
[----:B------:R-:W-:-:S03]  /*0330*/  IMAD.HI.U32 R6, R7, R11, R6 ;  /* 0x0000000b07067227 */ /* 0x000fc600078e0006 */
[----:B------:R-:W-:Y:S01]  /*0340*/  IABS R12, R10 ;  /* 0x0000000a000c7213 */ /* 0x000fe20000000000 */
[----:B------:R-:W-:-:S03]  /*0350*/  IMAD R7, R15, R8, RZ ;  /* 0x000000080f077224 */ /* 0x000fc600078e02ff */
[----:B------:R-:W-:Y:S01]  /*0360*/  MOV R11, R12 ;  /* 0x0000000c000b7202 */ /* 0x000fe20000000f00 */
[----:B------:R-:W-:-:S04]  /*0370*/  IMAD.MOV.U32 R12, RZ, RZ, RZ ;  /* 0x000000ffff0c7224 */ /* 0x000fc800078e00ff */
[----:B------:R-:W-:Y:S01]  /*0380*/  IMAD.HI.U32 R12, R13, R7, R12 ;  /* 0x000000070d0c7227 */ /* 0x000fe200078e000c */
[----:B------:R-:W-:Y:S02]  /*0390*/  IADD3 R7, PT, PT, RZ, -R14, RZ ;  /* 0x8000000eff077210 */ /* 0x000fe40007ffe0ff */
[----:B------:R-:W1:Y:S01]  /*03a0*/  LDC.64 R14, c[0x0][0x3b0] ;  /* 0x0000ec00ff0e7b82 */ /* 0x000e620000000a00 */
[----:B------:R-:W-:-:S04]  /*03b0*/  IMAD.HI.U32 R6, R6, R11, RZ ;  /* 0x0000000b06067227 */ /* 0x000fc800078e00ff */
[----:B------:R-:W-:-:S03]  /*03c0*/  IMAD.HI.U32 R16, R12, R9, RZ ;  /* 0x000000090c107227 */ /* 0x000fc600078e00ff */
[----:B------:R-:W2:Y:S01]  /*03d0*/  LDC.64 R12, c[0x0][0x3a8] ;  /* 0x0000ea00ff0c7b82 */ /* 0x000ea20000000a00 */
[----:B------:R-:W-:Y:S02]  /*03e0*/  IMAD.MOV R6, RZ, RZ, -R6 ;  /* 0x000000ffff067224 */ /* 0x000fe400078e0a06 */
[----:B------:R-:W-:Y:S02]  /*03f0*/  IMAD R7, R16, R7, R9 ;  /* 0x0000000710077224 */ /* 0x000fe400078e0209 */
[----:B------:R-:W-:Y:S01]  /*0400*/  IMAD R9, R4, R6, R11 ;  /* 0x0000000604097224 */ /* 0x000fe200078e020b */
[----:B------:R-:W-:Y:S02]  /*0410*/  LOP3.LUT R6, R5, R0, RZ, 0x3c, !PT ;  /* 0x0000000005067212 */ /* 0x000fe400078e3cff */
[----:B------:R-:W-:Y:S02]  /*0420*/  ISETP.GT.U32.AND P1, PT, R8, R7, PT ;  /* 0x000000070800720c */ /* 0x000fe40003f24070 */
[----:B------:R-:W-:-:S11]  /*0430*/  ISETP.GT.U32.AND P0, PT, R4, R9, PT ;  /* 0x000000090400720c */ /* 0x000fd60003f04070 */
[-C--:B------:R-:W-:Y:S02]  /*0440*/  @!P1 IADD3 R7, PT, PT, R7, -R8.reuse, RZ ;  /* 0x8000000807079210 */ /* 0x080fe40007ffe0ff */
[----:B------:R-:W-:Y:S01]  /*0450*/  @!P0 IMAD.IADD R9, R9, 0x1, -R4 ;  /* 0x0000000109098824 */ /* 0x000fe200078e0a04 */
[----:B------:R-:W-:Y:S02]  /*0460*/  @!P1 IADD3 R16, PT, PT, R16, 0x1, RZ ;  /* 0x0000000110109810 */ /* 0x000fe40007ffe0ff */
[----:B------:R-:W-:Y:S02]  /*0470*/  ISETP.GE.U32.AND P3, PT, R7, R8, PT ;  /* 0x000000080700720c */ /* 0x000fe40003f66070 */
[----:B------:R-:W-:Y:S02]  /*0480*/  ISETP.GT.U32.AND P2, PT, R4, R9, PT ;  /* 0x000000090400720c */ /* 0x000fe40003f44070 */
[----:B------:R-:W-:Y:S02]  /*0490*/  ISETP.GE.AND P0, PT, R6, RZ, PT ;  /* 0x000000ff0600720c */ /* 0x000fe40003f06270 */
[----:B------:R-:W-:Y:S01]  /*04a0*/  ISETP.NE.AND P1, PT, R0, RZ, PT ;  /* 0x000000ff0000720c */ /* 0x000fe20003f25270 */
[----:B------:R-:W3:Y:S06]  /*04b0*/  LDC.64 R6, c[0x0][0x3a0] ;  /* 0x0000e800ff067b82 */ /* 0x000eec0000000a00 */
[----:B------:R-:W-:Y:S01]  /*04c0*/  @P3 VIADD R16, R16, 0x1 ;  /* 0x0000000110103836 */ /* 0x000fe20000000000 */
[----:B------:R-:W-:-:S02]  /*04d0*/  ISETP.GE.AND P3, PT, R10, RZ, PT ;  /* 0x000000ff0a00720c */ /* 0x000fc40003f66270 */
[----:B------:R-:W-:Y:S01]  /*04e0*/  @!P2 IADD3 R9, PT, PT, R9, -R4, RZ ;  /* 0x800000040909a210 */ /* 0x000fe20007ffe0ff */
[----:B------:R-:W-:Y:S01]  /*04f0*/  IMAD.MOV.U32 R8, RZ, RZ, R16 ;  /* 0x000000ffff087224 */ /* 0x000fe200078e0010 */
[----:B------:R-:W-:-:S04]  /*0500*/  ISETP.NE.AND P2, PT, R3, RZ, PT ;  /* 0x000000ff0300720c */ /* 0x000fc80003f45270 */
[----:B------:R-:W-:Y:S02]  /*0510*/  @!P0 IADD3 R8, PT, PT, -R8, RZ, RZ ;  /* 0x000000ff08088210 */ /* 0x000fe40007ffe1ff */
[----:B------:R-:W-:Y:S02]  /*0520*/  @!P1 LOP3.LUT R8, RZ, R0, RZ, 0x33, !PT ;  /* 0x00000000ff089212 */ /* 0x000fe400078e33ff */
[----:B------:R-:W-:Y:S01]  /*0530*/  IADD3 R0, PT, PT, -R10, RZ, RZ ;  /* 0x000000ff0a007210 */ /* 0x000fe20007ffe1ff */
[----:B------:R-:W-:Y:S02]  /*0540*/  @!P3 IMAD.MOV R9, RZ, RZ, -R9 ;  /* 0x000000ffff09b224 */ /* 0x000fe400078e0a09 */
[----:B-1----:R-:W-:Y:S02]  /*0550*/  IMAD.WIDE R10, R8, 0x4, R14 ;  /* 0x00000004080a7825 */ /* 0x002fe400078e020e */
[----:B------:R-:W-:Y:S02]  /*0560*/  @!P2 LOP3.LUT R9, RZ, R3, RZ, 0x33, !PT ;  /* 0x00000003ff09a212 */ /* 0x000fe400078e33ff */
[----:B------:R-:W-:Y:S01]  /*0570*/  IMAD R17, R2, R0, R5 ;  /* 0x0000000002117224 */ /* 0x000fe200078e0205 */
[----:B0-----:R-:W4:Y:S02]  /*0580*/  LDG.E.CONSTANT R4, desc[UR4][R10.64] ;  /* 0x000000040a047981 */ /* 0x001f24000c1e9900 */
[----:B--2---:R-:W-:-:S04]  /*0590*/  IMAD.WIDE R12, R9, 0x4, R12 ;  /* 0x00000004090c7825 */ /* 0x004fc800078e020c */
[----:B---3--:R-:W-:Y:S02]  /*05a0*/  IMAD.WIDE R2, R17, 0x4, R6 ;  /* 0x0000000411027825 */ /* 0x008fe400078e0206 */
[----:B------:R-:W2:Y:S04]  /*05b0*/  LDG.E.CONSTANT R6, desc[UR4][R12.64] ;  /* 0x000000040c067981 */ /* 0x000ea8000c1e9900 */
[----:B------:R-:W3:Y:S01]  /*05c0*/  LDG.E.CONSTANT R7, desc[UR4][R2.64] ;  /* 0x0000000402077981 */ /* 0x000ee2000c1e9900 */
[----:B----4-:R-:W-:-:S04]  /*05d0*/  FMUL R15, R4, R4 ;  /* 0x00000004040f7220 */ /* 0x010fc80000400000 */
[----:B--2---:R-:W-:-:S04]  /*05e0*/  FFMA R0, R6, R6, R15 ;  /* 0x0000000606007223 */ /* 0x004fc8000000000f */
[----:B---3--:R-:W-:-:S05]  /*05f0*/  FFMA R0, R7, R7, R0 ;  /* 0x0000000707007223 */ /* 0x008fca0000000000 */
[----:B------:R-:W-:-:S13]  /*0600*/  FSETP.NEU.AND P0, PT, R0, RZ, PT ;  /* 0x000000ff0000720b */ /* 0x000fda0003f0d000 */
[----:B------:R-:W-:Y:S05]  /*0610*/  @P0 BRA `(.L_x_0) ;  /* 0x0000000000280947 */ /* 0x000fea0003800000 */
[----:B------:R-:W0:Y:S08]  /*0620*/  LDC.64 R2, c[0x0][0x388] ;  /* 0x0000e200ff027b82 */ /* 0x000e300000000a00 */
[----:B------:R-:W1:Y:S08]  /*0630*/  LDC.64 R6, c[0x0][0x390] ;  /* 0x0000e400ff067b82 */ /* 0x000e700000000a00 */
[----:B------:R-:W2:Y:S01]  /*0640*/  LDC.64 R8, c[0x0][0x398] ;  /* 0x0000e600ff087b82 */ /* 0x000ea20000000a00 */
[----:B0-----:R-:W-:-:S05]  /*0650*/  IMAD.WIDE R2, R5, 0x8, R2 ;  /* 0x0000000805027825 */ /* 0x001fca00078e0202 */
[----:B------:R-:W-:Y:S01]  /*0660*/  STG.E.64 desc[UR4][R2.64], RZ ;  /* 0x000000ff02007986 */ /* 0x000fe2000c101b04 */
[----:B-1----:R-:W-:-:S05]  /*0670*/  IMAD.WIDE R6, R5, 0x8, R6 ;  /* 0x0000000805067825 */ /* 0x002fca00078e0206 */
[----:B------:R-:W-:Y:S01]  /*0680*/  STG.E.64 desc[UR4][R6.64], RZ ;  /* 0x000000ff06007986 */ /* 0x000fe2000c101b04 */
[----:B--2---:R-:W-:-:S05]  /*0690*/  IMAD.WIDE R4, R5, 0x8, R8 ;  /* 0x0000000805047825 */ /* 0x004fca00078e0208 */
[----:B------:R-:W-:Y:S01]  /*06a0*/  STG.E.64 desc[UR4][R4.64], RZ ;  /* 0x000000ff04007986 */ /* 0x000fe2000c101b04 */
[----:B------:R-:W-:Y:S05]  /*06b0*/  EXIT ;  /* 0x000000000000794d */ /* 0x000fea0003800000 */
.L_x_0:
[----:B------:R-:W0:Y:S08]  /*06c0*/  LDC.64 R2, c[0x0][0x3b8] ;  /* 0x0000ee00ff027b82 */ /* 0x000e300000000a00 */
[----:B------:R-:W1:Y:S08]  /*06d0*/  LDC.64 R10, c[0x0][0x3c0] ;  /* 0x0000f000ff0a7b82 */ /* 0x000e700000000a00 */
[----:B------:R-:W2:Y:S01]  /*06e0*/  LDC.64 R12, c[0x0][0x3c8] ;  /* 0x0000f200ff0c7b82 */ /* 0x000ea20000000a00 */
[----:B0-----:R-:W-:-:S06]  /*06f0*/  IMAD.WIDE R2, R17, 0x4, R2 ;  /* 0x0000000411027825 */ /* 0x001fcc00078e0202 */
[----:B------:R-:W3:Y:S01]  /*0700*/  LDG.E.CONSTANT R2, desc[UR4][R2.64] ;  /* 0x0000000402027981 */ /* 0x000ee2000c1e9900 */
[----:B-1----:R-:W-:-:S06]  /*0710*/  IMAD.WIDE R10, R9, 0x4, R10 ;  /* 0x00000004090a7825 */ /* 0x002fcc00078e020a */
[----:B------:R-:W3:Y:S01]  /*0720*/  LDG.E.CONSTANT R11, desc[UR4][R10.64] ;  /* 0x000000040a0b7981 */ /* 0x000ee2000c1e9900 */
[----:B--2---:R-:W-:-:S06]  /*0730*/  IMAD.WIDE R12, R8, 0x4, R12 ;  /* 0x00000004080c7825 */ /* 0x004fcc00078e020c */
[----:B------:R-:W2:Y:S01]  /*0740*/  LDG.E.CONSTANT R12, desc[UR4][R12.64] ;  /* 0x000000040c0c7981 */ /* 0x000ea2000c1e9900 */
[----:B---3--:R-:W-:-:S04]  /*0750*/  FMUL R9, R2, R11 ;  /* 0x0000000b02097220 */ /* 0x008fc80000400000 */
[----:B--2---:R-:W-:-:S05]  /*0760*/  FMUL R9, R9, R12 ;  /* 0x0000000c09097220 */ /* 0x004fca0000400000 */
[----:B------:R-:W-:-:S13]  /*0770*/  FSETP.GTU.AND P0, PT, R9, 1.00000001335143196e-10, PT ;  /* 0x2edbe6ff0900780b */ /* 0x000fda0003f0c000 */
        /* <DEDUP_REMOVED lines=11> */
.L_x_1:
[----:B------:R-:W0:Y:S01]  /*0830*/  LDC R10, c[0x0][0x3dc] ;  /* 0x0000f700ff0a7b82 */ /* 0x000e220000000800 */
[----:B------:R-:W-:Y:S02]  /*0840*/  UMOV UR6, 0x41490fdb ;  /* 0x41490fdb00067882 */ /* 0x000fe40000000000 */
[----:B------:R-:W-:Y:S01]  /*0850*/  IMAD.U32 R11, RZ, RZ, UR6 ;  /* 0x00000006ff0b7e24 */ /* 0x000fe2000f8e00ff */
[----:B0-----:R-:W0:Y:S08]  /*0860*/  MUFU.RCP R2, R10 ;  /* 0x0000000a00027308 */ /* 0x001e300000001000 */
[----:B------:R-:W1:Y:S01]  /*0870*/  FCHK P0, R11, R10 ;  /* 0x0000000a0b007302 */ /* 0x000e620000000000 */
[----:B0-----:R-:W-:-:S04]  /*0880*/  FFMA R3, R2, -R10, 1 ;  /* 0x3f80000002037423 */ /* 0x001fc8000000080a */
[----:B------:R-:W-:-:S04]  /*0890*/  FFMA R2, R2, R3, R2 ;  /* 0x0000000302027223 */ /* 0x000fc80000000002 */
[----:B------:R-:W-:-:S04]  /*08a0*/  FFMA R3, R2, 12.566370964050292969, RZ ;  /* 0x41490fdb02037823 */ /* 0x000fc800000000ff */
[----:B------:R-:W-:-:S04]  /*08b0*/  FFMA R8, R3, -R10, 12.566370964050292969 ;  /* 0x41490fdb03087423 */ /* 0x000fc8000000080a */
[----:B------:R-:W-:Y:S01]  /*08c0*/  FFMA R8, R2, R8, R3 ;  /* 0x0000000802087223 */ /* 0x000fe20000000003 */
[----:B-1----:R-:W-:Y:S06]  /*08d0*/  @!P0 BRA `(.L_x_2) ;  /* 0x0000000000188947 */ /* 0x002fec0003800000 */
[----:B------:R-:W0:Y:S01]  /*08e0*/  LDCU UR6, c[0x0][0x3dc] ;  /* 0x00007b80ff0677ac */ /* 0x000e220008000800 */
[----:B------:R-:W-:Y:S01]  /*08f0*/  HFMA2 R2, -RZ, RZ, 2.642578125, 0.0004794597625732421875 ;  /* 0x41490fdbff027431 */ /* 0x000fe200000001ff */
[----:B------:R-:W-:Y:S01]  /*0900*/  MOV R10, 0x930 ;  /* 0x00000930000a7802 */ /* 0x000fe20000000f00 */
[----:B0-----:R-:W-:-:S07]  /*0910*/  IMAD.U32 R3, RZ, RZ, UR6 ;  /* 0x00000006ff037e24 */ /* 0x001fce000f8e00ff */
[----:B------:R-:W-:Y:S05]  /*0920*/  CALL.REL.NOINC `($__internal_0_$__cuda_sm3x_div_rn_noftz_f32_slowpath) ;  /* 0x0000000000e87944 */ /* 0x000fea0003c00000 */
[----:B------:R-:W-:-:S07]  /*0930*/  MOV R8, R2 ;  /* 0x0000000200087202 */ /* 0x000fce0000000f00 */
.L_x_2:
[----:B------:R-:W0:Y:S01]  /*0940*/  LDC R3, c[0x0][0x3e0] ;  /* 0x0000f800ff037b82 */ /* 0x000e220000000800 */
[----:B------:R-:W-:Y:S01]  /*0950*/  BSSY.RECONVERGENT B0, `(.L_x_3) ;  /* 0x000000e000007945 */ /* 0x000fe20003800200 */
[----:B0-----:R-:W-:-:S04]  /*0960*/  FMUL R2, R3, 4 ;  /* 0x4080000003027820 */ /* 0x001fc80000400000 */
[----:B------:R-:W-:-:S04]  /*0970*/  FMUL R3, R2, R3 ;  /* 0x0000000302037220 */ /* 0x000fc80000400000 */
[----:B------:R-:W0:Y:S08]  /*0980*/  MUFU.RCP R2, R3 ;  /* 0x0000000300027308 */ /* 0x000e300000001000 */
[----:B------:R-:W1:Y:S01]  /*0990*/  FCHK P0, R0, R3 ;  /* 0x0000000300007302 */ /* 0x000e620000000000 */
[----:B0-----:R-:W-:-:S04]  /*09a0*/  FFMA R11, -R3, R2, 1 ;  /* 0x3f800000030b7423 */ /* 0x001fc80000000102 */
[----:B------:R-:W-:-:S04]  /*09b0*/  FFMA R11, R2, R11, R2 ;  /* 0x0000000b020b7223 */ /* 0x000fc80000000002 */
[----:B------:R-:W-:-:S04]  /*09c0*/  FFMA R2, R0, R11, RZ ;  /* 0x0000000b00027223 */ /* 0x000fc800000000ff */
[----:B------:R-:W-:-:S04]  /*09d0*/  FFMA R10, -R3, R2, R0 ;  /* 0x00000002030a7223 */ /* 0x000fc80000000100 */
[----:B------:R-:W-:Y:S01]  /*09e0*/  FFMA R2, R11, R10, R2 ;  /* 0x0000000a0b027223 */ /* 0x000fe20000000002 */
[----:B-1----:R-:W-:Y:S06]  /*09f0*/  @!P0 BRA `(.L_x_4) ;  /* 0x00000000000c8947 */ /* 0x002fec0003800000 */
[----:B------:R-:W-:Y:S01]  /*0a00*/  IMAD.MOV.U32 R2, RZ, RZ, R0 ;  /* 0x000000ffff027224 */ /* 0x000fe200078e0000 */
[----:B------:R-:W-:-:S07]  /*0a10*/  MOV R10, 0xa30 ;  /* 0x00000a30000a7802 */ /* 0x000fce0000000f00 */
[----:B------:R-:W-:Y:S05]  /*0a20*/  CALL.REL.NOINC `($__internal_0_$__cuda_sm3x_div_rn_noftz_f32_slowpath) ;  /* 0x0000000000a87944 */ /* 0x000fea0003c00000 */
.L_x_4:
[----:B------:R-:W-:Y:S05]  /*0a30*/  BSYNC.RECONVERGENT B0 ;  /* 0x0000000000007941 */ /* 0x000fea0003800200 */
.L_x_3:
[----:B------:R-:W-:Y:S01]  /*0a40*/  FMUL R3, R2, -1.4426950216293334961 ;  /* 0xbfb8aa3b02037820 */ /* 0x000fe20000400000 */
[----:B------:R-:W-:Y:S04]  /*0a50*/  BSSY.RECONVERGENT B0, `(.L_x_5) ;  /* 0x0000012000007945 */ /* 0x000fe80003800200 */
[----:B------:R-:W-:-:S13]  /*0a60*/  FSETP.GEU.AND P0, PT, R3, -126, PT ;  /* 0xc2fc00000300780b */ /* 0x000fda0003f0e000 */
[----:B------:R-:W-:-:S04]  /*0a70*/  @!P0 FMUL R3, R3, 0.5 ;  /* 0x3f00000003038820 */ /* 0x000fc80000400000 */
[----:B------:R0:W1:Y:S02]  /*0a80*/  MUFU.EX2 R11, R3 ;  /* 0x00000003000b7308 */ /* 0x0000640000000800 */
[----:B0-----:R-:W-:-:S06]  /*0a90*/  FMUL R3, R0, R9 ;  /* 0x0000000900037220 */ /* 0x001fcc0000400000 */
[----:B------:R-:W0:Y:S01]  /*0aa0*/  MUFU.RCP R0, R3 ;  /* 0x0000000300007308 */ /* 0x000e220000001000 */
[----:B-1----:R-:W-:-:S04]  /*0ab0*/  @!P0 FMUL R11, R11, R11 ;  /* 0x0000000b0b0b8220 */ /* 0x002fc80000400000 */
[----:B------:R-:W-:-:S04]  /*0ac0*/  FMUL R2, R11, R8 ;  /* 0x000000080b027220 */ /* 0x000fc80000400000 */
[----:B------:R-:W1:Y:S01]  /*0ad0*/  FCHK P0, R2, R3 ;  /* 0x0000000302007302 */ /* 0x000e620000000000 */
[----:B0-----:R-:W-:-:S04]  /*0ae0*/  FFMA R9, -R3, R0, 1 ;  /* 0x3f80000003097423 */ /* 0x001fc80000000100 */
[----:B------:R-:W-:-:S04]  /*0af0*/  FFMA R9, R0, R9, R0 ;  /* 0x0000000900097223 */ /* 0x000fc80000000000 */
[----:B------:R-:W-:-:S04]  /*0b00*/  FFMA R0, R2, R9, RZ ;  /* 0x0000000902007223 */ /* 0x000fc800000000ff */
[----:B------:R-:W-:-:S04]  /*0b10*/  FFMA R8, -R3, R0, R2 ;  /* 0x0000000003087223 */ /* 0x000fc80000000102 */
[----:B------:R-:W-:Y:S01]  /*0b20*/  FFMA R0, R9, R8, R0 ;  /* 0x0000000809007223 */ /* 0x000fe20000000000 */
[----:B-1----:R-:W-:Y:S06]  /*0b30*/  @!P0 BRA `(.L_x_6) ;  /* 0x00000000000c8947 */ /* 0x002fec0003800000 */
[----:B------:R-:W-:-:S07]  /*0b40*/  MOV R10, 0xb60 ;  /* 0x00000b60000a7802 */ /* 0x000fce0000000f00 */
[----:B------:R-:W-:Y:S05]  /*0b50*/  CALL.REL.NOINC `($__internal_0_$__cuda_sm3x_div_rn_noftz_f32_slowpath) ;  /* 0x00000000005c7944 */ /* 0x000fea0003c00000 */
[----:B------:R-:W-:-:S07]  /*0b60*/  MOV R0, R2 ;  /* 0x0000000200007202 */ /* 0x000fce0000000f00 */
.L_x_6:
[----:B------:R-:W-:Y:S05]  /*0b70*/  BSYNC.RECONVERGENT B0 ;  /* 0x0000000000007941 */ /* 0x000fea0003800200 */
.L_x_5:
[----:B------:R-:W0:Y:S08]  /*0b80*/  LDC.64 R2, c[0x0][0x380] ;  /* 0x0000e000ff027b82 */ /* 0x000e300000000a00 */
[----:B------:R-:W1:Y:S08]  /*0b90*/  LDC.64 R8, c[0x0][0x388] ;  /* 0x0000e200ff087b82 */ /* 0x000e700000000a00 */
[----:B------:R-:W2:Y:S01]  /*0ba0*/  LDC.64 R10, c[0x0][0x390] ;  /* 0x0000e400ff0a7b82 */ /* 0x000ea20000000a00 */
[----:B0-----:R-:W-:-:S07]  /*0bb0*/  IMAD.WIDE R2, R5, 0x8, R2 ;  /* 0x0000000805027825 */ /* 0x001fce00078e0202 */
[----:B------:R-:W0:Y:S01]  /*0bc0*/  LDC.64 R12, c[0x0][0x398] ;  /* 0x0000e600ff0c7b82 */ /* 0x000e220000000a00 */
[----:B------:R-:W3:Y:S01]  /*0bd0*/  LDG.E.64.CONSTANT R2, desc[UR4][R2.64] ;  /* 0x0000000402027981 */ /* 0x000ee2000c1e9b00 */
[----:B-1----:R-:W-:-:S04]  /*0be0*/  IMAD.WIDE R8, R5, 0x8, R8 ;  /* 0x0000000805087825 */ /* 0x002fc800078e0208 */
[----:B--2---:R-:W-:-:S04]  /*0bf0*/  IMAD.WIDE R10, R5, 0x8, R10 ;  /* 0x00000008050a7825 */ /* 0x004fc800078e020a */
[----:B0-----:R-:W-:-:S04]  /*0c00*/  IMAD.WIDE R12, R5, 0x8, R12 ;  /* 0x00000008050c7825 */ /* 0x001fc800078e020c */
[-C--:B---3--:R-:W-:Y:S01]  /*0c10*/  FMUL R15, R2, R0.reuse ;  /* 0x00000000020f7220 */ /* 0x088fe20000400000 */
[----:B------:R-:W-:-:S03]  /*0c20*/  FMUL R17, R3, R0 ;  /* 0x0000000003117220 */ /* 0x000fc60000400000 */
[C---:B------:R-:W-:Y:S01]  /*0c30*/  FMUL R19, R7.reuse, -R15 ;  /* 0x8000000f07137220 */ /* 0x040fe20000400000 */
[-C--:B------:R-:W-:Y:S01]  /*0c40*/  FMUL R18, R7, R17.reuse ;  /* 0x0000001107127220 */ /* 0x080fe20000400000 */
[C---:B------:R-:W-:Y:S01]  /*0c50*/  FMUL R2, R6.reuse, R17 ;  /* 0x0000001106027220 */ /* 0x040fe20000400000 */
[----:B------:R-:W-:Y:S01]  /*0c60*/  FMUL R3, R6, -R15 ;  /* 0x8000000f06037220 */ /* 0x000fe20000400000 */
[C---:B------:R-:W-:Y:S01]  /*0c70*/  FMUL R14, R4.reuse, R17 ;  /* 0x00000011040e7220 */ /* 0x040fe20000400000 */
[----:B------:R-:W-:Y:S01]  /*0c80*/  FMUL R15, R4, -R15 ;  /* 0x8000000f040f7220 */ /* 0x000fe20000400000 */
[----:B------:R-:W-:Y:S04]  /*0c90*/  STG.E.64 desc[UR4][R8.64], R18 ;  /* 0x0000001208007986 */ /* 0x000fe8000c101b04 */
[----:B------:R-:W-:Y:S04]  /*0ca0*/  STG.E.64 desc[UR4][R10.64], R2 ;  /* 0x000000020a007986 */ /* 0x000fe8000c101b04 */
[----:B------:R-:W-:Y:S01]  /*0cb0*/  STG.E.64 desc[UR4][R12.64], R14 ;  /* 0x0000000e0c007986 */ /* 0x000fe2000c101b04 */
[----:B------:R-:W-:Y:S05]  /*0cc0*/  EXIT ;  /* 0x000000000000794d */ /* 0x000fea0003800000 */
        .weak           $__internal_0_$__cuda_sm3x_div_rn_noftz_f32_slowpath
        .type           $__internal_0_$__cuda_sm3x_div_rn_noftz_f32_slowpath,@function
        .size           $__internal_0_$__cuda_sm3x_div_rn_noftz_f32_slowpath,(.L_x_63 - $__internal_0_$__cuda_sm3x_div_rn_noftz_f32_slowpath)
$__internal_0_$__cuda_sm3x_div_rn_noftz_f32_slowpath:
[----:B------:R-:W-:Y:S01]  /*0cd0*/  SHF.R.U32.HI R12, RZ, 0x17, R3 ;  /* 0x00000017ff0c7819 */ /* 0x000fe20000011603 */
[----:B------:R-:W-:Y:S01]  /*0ce0*/  BSSY.RECONVERGENT B1, `(.L_x_7) ;  /* 0x0000062000017945 */ /* 0x000fe20003800200 */
[----:B------:R-:W-:Y:S02]  /*0cf0*/  SHF.R.U32.HI R11, RZ, 0x17, R2 ;  /* 0x00000017ff0b7819 */ /* 0x000fe40000011602 */
[----:B------:R-:W-:Y:S02]  /*0d00*/  LOP3.LUT R12, R12, 0xff, RZ, 0xc0, !PT ;  /* 0x000000ff0c0c7812 */ /* 0x000fe400078ec0ff */
[----:B------:R-:W-:-:S03]  /*0d10*/  LOP3.LUT R16, R11, 0xff, RZ, 0xc0, !PT ;  /* 0x000000ff0b107812 */ /* 0x000fc600078ec0ff */
[----:B------:R-:W-:Y:S01]  /*0d20*/  VIADD R14, R12, 0xffffffff ;  /* 0xffffffff0c0e7836 */ /* 0x000fe20000000000 */
[----:B------:R-:W-:-:S04]  /*0d30*/  IADD3 R13, PT, PT, R16, -0x1, RZ ;  /* 0xffffffff100d7810 */ /* 0x000fc80007ffe0ff */
[----:B------:R-:W-:-:S04]  /*0d40*/  ISETP.GT.U32.AND P0, PT, R14, 0xfd, PT ;  /* 0x000000fd0e00780c */ /* 0x000fc80003f04070 */
[----:B------:R-:W-:-:S13]  /*0d50*/  ISETP.GT.U32.OR P0, PT, R13, 0xfd, P0 ;  /* 0x000000fd0d00780c */ /* 0x000fda0000704470 */
[----:B------:R-:W-:Y:S01]  /*0d60*/  @!P0 IMAD.MOV.U32 R11, RZ, RZ, RZ ;  /* 0x000000ffff0b8224 */ /* 0x000fe200078e00ff */
[----:B------:R-:W-:Y:S06]  /*0d70*/  @!P0 BRA `(.L_x_8) ;  /* 0x00000000005c8947 */ /* 0x000fec0003800000 */
[----:B------:R-:W-:Y:S02]  /*0d80*/  FSETP.GTU.FTZ.AND P0, PT, |R2|, +INF , PT ;  /* 0x7f8000000200780b */ /* 0x000fe40003f1c200 */
[----:B------:R-:W-:-:S04]  /*0d90*/  FSETP.GTU.FTZ.AND P1, PT, |R3|, +INF , PT ;  /* 0x7f8000000300780b */ /* 0x000fc80003f3c200 */
[----:B------:R-:W-:-:S13]  /*0da0*/  PLOP3.LUT P0, PT, P0, P1, PT, 0xf8, 0x8f ;  /* 0x00000000008f781c */ /* 0x000fda0000703f70 */
[----:B------:R-:W-:Y:S05]  /*0db0*/  @P0 BRA `(.L_x_9) ;  /* 0x00000004004c0947 */ /* 0x000fea0003800000 */
[----:B------:R-:W-:-:S13]  /*0dc0*/  LOP3.LUT P0, RZ, R3, 0x7fffffff, R2, 0xc8, !PT ;  /* 0x7fffffff03ff7812 */ /* 0x000fda000780c802 */
[----:B------:R-:W-:Y:S05]  /*0dd0*/  @!P0 BRA `(.L_x_10) ;  /* 0x00000004003c8947 */ /* 0x000fea0003800000 */
[C---:B------:R-:W-:Y:S02]  /*0de0*/  FSETP.NEU.FTZ.AND P1, PT, |R2|.reuse, +INF , PT ;  /* 0x7f8000000200780b */ /* 0x040fe40003f3d200 */
[----:B------:R-:W-:Y:S02]  /*0df0*/  FSETP.NEU.FTZ.AND P2, PT, |R3|, +INF , PT ;  /* 0x7f8000000300780b */ /* 0x000fe40003f5d200 */
[----:B------:R-:W-:-:S11]  /*0e00*/  FSETP.NEU.FTZ.AND P0, PT, |R2|, +INF , PT ;  /* 0x7f8000000200780b */ /* 0x000fd60003f1d200 */
[----:B------:R-:W-:Y:S05]  /*0e10*/  @!P2 BRA !P1, `(.L_x_10) ;  /* 0x00000004002ca947 */ /* 0x000fea0004800000 */
[----:B------:R-:W-:-:S04]  /*0e20*/  LOP3.LUT P1, RZ, R2, 0x7fffffff, RZ, 0xc0, !PT ;  /* 0x7fffffff02ff7812 */ /* 0x000fc8000782c0ff */
[----:B------:R-:W-:-:S13]  /*0e30*/  PLOP3.LUT P1, PT, P2, P1, PT, 0x2f, 0xf2 ;  /* 0x0000000000f2781c */ /* 0x000fda0001722577 */
[----:B------:R-:W-:Y:S05]  /*0e40*/  @P1 BRA `(.L_x_11) ;  /* 0x0000000400181947 */ /* 0x000fea0003800000 */
[----:B------:R-:W-:-:S04]  /*0e50*/  LOP3.LUT P1, RZ, R3, 0x7fffffff, RZ, 0xc0, !PT ;  /* 0x7fffffff03ff7812 */ /* 0x000fc8000782c0ff */
[----:B------:R-:W-:-:S13]  /*0e60*/  PLOP3.LUT P0, PT, P0, P1, PT, 0x2f, 0xf2 ;  /* 0x0000000000f2781c */ /* 0x000fda0000702577 */
[----:B------:R-:W-:Y:S05]  /*0e70*/  @P0 BRA `(.L_x_12) ;  /* 0x0000000400000947 */ /* 0x000fea0003800000 */
[----:B------:R-:W-:Y:S02]  /*0e80*/  ISETP.GE.AND P0, PT, R13, RZ, PT ;  /* 0x000000ff0d00720c */ /* 0x000fe40003f06270 */
[----:B------:R-:W-:-:S11]  /*0e90*/  ISETP.GE.AND P1, PT, R14, RZ, PT ;  /* 0x000000ff0e00720c */ /* 0x000fd60003f26270 */
[----:B------:R-:W-:Y:S01]  /*0ea0*/  @P0 MOV R11, RZ ;  /* 0x000000ff000b0202 */ /* 0x000fe20000000f00 */
[----:B------:R-:W-:Y:S02]  /*0eb0*/  @!P0 IMAD.MOV.U32 R11, RZ, RZ, -0x40 ;  /* 0xffffffc0ff0b8424 */ /* 0x000fe400078e00ff */
[----:B------:R-:W-:Y:S01]  /*0ec0*/  @!P0 FFMA R2, R2, 1.84467440737095516160e+19, RZ ;  /* 0x5f80000002028823 */ /* 0x000fe200000000ff */
[----:B------:R-:W-:Y:S02]  /*0ed0*/  @!P1 FFMA R3, R3, 1.84467440737095516160e+19, RZ ;  /* 0x5f80000003039823 */ /* 0x000fe400000000ff */
[----:B------:R-:W-:-:S07]  /*0ee0*/  @!P1 IADD3 R11, PT, PT, R11, 0x40, RZ ;  /* 0x000000400b0b9810 */ /* 0x000fce0007ffe0ff */
.L_x_8:
[----:B------:R-:W-:Y:S01]  /*0ef0*/  LEA R14, R12, 0xc0800000, 0x17 ;  /* 0xc08000000c0e7811 */ /* 0x000fe200078eb8ff */
[----:B------:R-:W-:Y:S03]  /*0f00*/  BSSY.RECONVERGENT B2, `(.L_x_13) ;  /* 0x0000036000027945 */ /* 0x000fe60003800200 */
[----:B------:R-:W-:Y:S01]  /*0f10*/  IADD3 R14, PT, PT, -R14, R3, RZ ;  /* 0x000000030e0e7210 */ /* 0x000fe20007ffe1ff */
[----:B------:R-:W-:-:S03]  /*0f20*/  VIADD R3, R16, 0xffffff81 ;  /* 0xffffff8110037836 */ /* 0x000fc60000000000 */
[----:B------:R-:W0:Y:S01]  /*0f30*/  MUFU.RCP R13, R14 ;  /* 0x0000000e000d7308 */ /* 0x000e220000001000 */
[----:B------:R-:W-:Y:S01]  /*0f40*/  FADD.FTZ R15, -R14, -RZ ;  /* 0x800000ff0e0f7221 */ /* 0x000fe20000010100 */
[C---:B------:R-:W-:Y:S01]  /*0f50*/  IMAD R2, R3.reuse, -0x800000, R2 ;  /* 0xff80000003027824 */ /* 0x040fe200078e0202 */
[----:B------:R-:W-:-:S04]  /*0f60*/  IADD3 R12, PT, PT, R3, 0x7f, -R12 ;  /* 0x0000007f030c7810 */ /* 0x000fc80007ffe80c */
[----:B------:R-:W-:Y:S01]  /*0f70*/  IADD3 R12, PT, PT, R12, R11, RZ ;  /* 0x0000000b0c0c7210 */ /* 0x000fe20007ffe0ff */
[----:B0-----:R-:W-:-:S04]  /*0f80*/  FFMA R16, R13, R15, 1 ;  /* 0x3f8000000d107423 */ /* 0x001fc8000000000f */
[----:B------:R-:W-:-:S04]  /*0f90*/  FFMA R18, R13, R16, R13 ;  /* 0x000000100d127223 */ /* 0x000fc8000000000d */
[----:B------:R-:W-:-:S04]  /*0fa0*/  FFMA R13, R2, R18, RZ ;  /* 0x00000012020d7223 */ /* 0x000fc800000000ff */
[----:B------:R-:W-:-:S04]  /*0fb0*/  FFMA R16, R15, R13, R2 ;  /* 0x0000000d0f107223 */ /* 0x000fc80000000002 */
[----:B------:R-:W-:-:S04]  /*0fc0*/  FFMA R13, R18, R16, R13 ;  /* 0x00000010120d7223 */ /* 0x000fc8000000000d */
[----:B------:R-:W-:-:S04]  /*0fd0*/  FFMA R16, R15, R13, R2 ;  /* 0x0000000d0f107223 */ /* 0x000fc80000000002 */
[----:B------:R-:W-:-:S05]  /*0fe0*/  FFMA R2, R18, R16, R13 ;  /* 0x0000001012027223 */ /* 0x000fca000000000d */
[----:B------:R-:W-:-:S04]  /*0ff0*/  SHF.R.U32.HI R3, RZ, 0x17, R2 ;  /* 0x00000017ff037819 */ /* 0x000fc80000011602 */
[----:B------:R-:W-:-:S04]  /*1000*/  LOP3.LUT R3, R3, 0xff, RZ, 0xc0, !PT ;  /* 0x000000ff03037812 */ /* 0x000fc800078ec0ff */
[----:B------:R-:W-:-:S05]  /*1010*/  IADD3 R15, PT, PT, R3, R12, RZ ;  /* 0x0000000c030f7210 */ /* 0x000fca0007ffe0ff */
[----:B------:R-:W-:-:S05]  /*1020*/  VIADD R3, R15, 0xffffffff ;  /* 0xffffffff0f037836 */ /* 0x000fca0000000000 */
[----:B------:R-:W-:-:S13]  /*1030*/  ISETP.GE.U32.AND P0, PT, R3, 0xfe, PT ;  /* 0x000000fe0300780c */ /* 0x000fda0003f06070 */
[----:B------:R-:W-:Y:S05]  /*1040*/  @!P0 BRA `(.L_x_14) ;  /* 0x0000000000808947 */ /* 0x000fea0003800000 */
[----:B------:R-:W-:-:S13]  /*1050*/  ISETP.GT.AND P0, PT, R15, 0xfe, PT ;  /* 0x000000fe0f00780c */ /* 0x000fda0003f04270 */
[----:B------:R-:W-:Y:S05]  /*1060*/  @P0 BRA `(.L_x_15) ;  /* 0x00000000006c0947 */ /* 0x000fea0003800000 */
[----:B------:R-:W-:-:S13]  /*1070*/  ISETP.GE.AND P0, PT, R15, 0x1, PT ;  /* 0x000000010f00780c */ /* 0x000fda0003f06270 */
[----:B------:R-:W-:Y:S05]  /*1080*/  @P0 BRA `(.L_x_16) ;  /* 0x0000000000740947 */ /* 0x000fea0003800000 */
[----:B------:R-:W-:Y:S02]  /*1090*/  ISETP.GE.AND P0, PT, R15, -0x18, PT ;  /* 0xffffffe80f00780c */ /* 0x000fe40003f06270 */
[----:B------:R-:W-:-:S11]  /*10a0*/  LOP3.LUT R2, R2, 0x80000000, RZ, 0xc0, !PT ;  /* 0x8000000002027812 */ /* 0x000fd600078ec0ff */
[----:B------:R-:W-:Y:S05]  /*10b0*/  @!P0 BRA `(.L_x_16) ;  /* 0x0000000000688947 */ /* 0x000fea0003800000 */
[CCC-:B------:R-:W-:Y:S01]  /*10c0*/  FFMA.RZ R3, R18.reuse, R16.reuse, R13.reuse ;  /* 0x0000001012037223 */ /* 0x1c0fe2000000c00d */
[C---:B------:R-:W-:Y:S01]  /*10d0*/  IADD3 R14, PT, PT, R15.reuse, 0x20, RZ ;  /* 0x000000200f0e7810 */ /* 0x040fe20007ffe0ff */
[CCC-:B------:R-:W-:Y:S01]  /*10e0*/  FFMA.RM R12, R18.reuse, R16.reuse, R13.reuse ;  /* 0x00000010120c7223 */ /* 0x1c0fe2000000400d */
[----:B------:R-:W-:Y:S02]  /*10f0*/  ISETP.NE.AND P2, PT, R15, RZ, PT ;  /* 0x000000ff0f00720c */ /* 0x000fe40003f45270 */
[----:B------:R-:W-:Y:S01]  /*1100*/  LOP3.LUT R11, R3, 0x7fffff, RZ, 0xc0, !PT ;  /* 0x007fffff030b7812 */ /* 0x000fe200078ec0ff */
[----:B------:R-:W-:Y:S01]  /*1110*/  FFMA.RP R3, R18, R16, R13 ;  /* 0x0000001012037223 */ /* 0x000fe2000000800d */
[----:B------:R-:W-:Y:S02]  /*1120*/  ISETP.NE.AND P1, PT, R15, RZ, PT ;  /* 0x000000ff0f00720c */ /* 0x000fe40003f25270 */
[----:B------:R-:W-:Y:S02]  /*1130*/  LOP3.LUT R11, R11, 0x800000, RZ, 0xfc, !PT ;  /* 0x008000000b0b7812 */ /* 0x000fe400078efcff */
[----:B------:R-:W-:-:S02]  /*1140*/  IADD3 R13, PT, PT, -R15, RZ, RZ ;  /* 0x000000ff0f0d7210 */ /* 0x000fc40007ffe1ff */
[----:B------:R-:W-:Y:S02]  /*1150*/  SHF.L.U32 R14, R11, R14, RZ ;  /* 0x0000000e0b0e7219 */ /* 0x000fe400000006ff */
[----:B------:R-:W-:Y:S02]  /*1160*/  FSETP.NEU.FTZ.AND P0, PT, R3, R12, PT ;  /* 0x0000000c0300720b */ /* 0x000fe40003f1d000 */
[----:B------:R-:W-:Y:S02]  /*1170*/  SEL R12, R13, RZ, P2 ;  /* 0x000000ff0d0c7207 */ /* 0x000fe40001000000 */
[----:B------:R-:W-:Y:S02]  /*1180*/  ISETP.NE.AND P1, PT, R14, RZ, P1 ;  /* 0x000000ff0e00720c */ /* 0x000fe40000f25270 */
[----:B------:R-:W-:Y:S02]  /*1190*/  SHF.R.U32.HI R12, RZ, R12, R11 ;  /* 0x0000000cff0c7219 */ /* 0x000fe4000001160b */
[----:B------:R-:W-:-:S02]  /*11a0*/  PLOP3.LUT P0, PT, P0, P1, PT, 0xf8, 0x8f ;  /* 0x00000000008f781c */ /* 0x000fc40000703f70 */
[----:B------:R-:W-:Y:S02]  /*11b0*/  SHF.R.U32.HI R14, RZ, 0x1, R12 ;  /* 0x00000001ff0e7819 */ /* 0x000fe4000001160c */
[----:B------:R-:W-:-:S04]  /*11c0*/  SEL R3, RZ, 0x1, !P0 ;  /* 0x00000001ff037807 */ /* 0x000fc80004000000 */
[----:B------:R-:W-:-:S04]  /*11d0*/  LOP3.LUT R3, R3, 0x1, R14, 0xf8, !PT ;  /* 0x0000000103037812 */ /* 0x000fc800078ef80e */
[----:B------:R-:W-:-:S05]  /*11e0*/  LOP3.LUT R3, R3, R12, RZ, 0xc0, !PT ;  /* 0x0000000c03037212 */ /* 0x000fca00078ec0ff */
[----:B------:R-:W-:-:S05]  /*11f0*/  IMAD.IADD R3, R14, 0x1, R3 ;  /* 0x000000010e037824 */ /* 0x000fca00078e0203 */
[----:B------:R-:W-:Y:S01]  /*1200*/  LOP3.LUT R2, R3, R2, RZ, 0xfc, !PT ;  /* 0x0000000203027212 */ /* 0x000fe200078efcff */
[----:B------:R-:W-:Y:S06]  /*1210*/  BRA `(.L_x_16) ;  /* 0x0000000000107947 */ /* 0x000fec0003800000 */
.L_x_15:
[----:B------:R-:W-:-:S04]  /*1220*/  LOP3.LUT R2, R2, 0x80000000, RZ, 0xc0, !PT ;  /* 0x8000000002027812 */ /* 0x000fc800078ec0ff */
[----:B------:R-:W-:Y:S01]  /*1230*/  LOP3.LUT R2, R2, 0x7f800000, RZ, 0xfc, !PT ;  /* 0x7f80000002027812 */ /* 0x000fe200078efcff */
[----:B------:R-:W-:Y:S06]  /*1240*/  BRA `(.L_x_16) ;  /* 0x0000000000047947 */ /* 0x000fec0003800000 */
.L_x_14:
[----:B------:R-:W-:-:S07]  /*1250*/  LEA R2, R12, R2, 0x17 ;  /* 0x000000020c027211 */ /* 0x000fce00078eb8ff */
.L_x_16:
[----:B------:R-:W-:Y:S05]  /*1260*/  BSYNC.RECONVERGENT B2 ;  /* 0x0000000000027941 */ /* 0x000fea0003800200 */
.L_x_13:
[----:B------:R-:W-:Y:S05]  /*1270*/  BRA `(.L_x_17) ;  /* 0x0000000000207947 */ /* 0x000fea0003800000 */
.L_x_12:
[----:B------:R-:W-:-:S04]  /*1280*/  LOP3.LUT R2, R3, 0x80000000, R2, 0x48, !PT ;  /* 0x8000000003027812 */ /* 0x000fc800078e4802 */
[----:B------:R-:W-:Y:S01]  /*1290*/  LOP3.LUT R2, R2, 0x7f800000, RZ, 0xfc, !PT ;  /* 0x7f80000002027812 */ /* 0x000fe200078efcff */
[----:B------:R-:W-:Y:S06]  /*12a0*/  BRA `(.L_x_17) ;  /* 0x0000000000147947 */ /* 0x000fec0003800000 */
.L_x_11:
[----:B------:R-:W-:Y:S01]  /*12b0*/  LOP3.LUT R2, R3, 0x80000000, R2, 0x48, !PT ;  /* 0x8000000003027812 */ /* 0x000fe200078e4802 */
[----:B------:R-:W-:Y:S06]  /*12c0*/  BRA `(.L_x_17) ;  /* 0x00000000000c7947 */ /* 0x000fec0003800000 */
.L_x_10:
[----:B------:R-:W0:Y:S01]  /*12d0*/  MUFU.RSQ R2, -QNAN ;  /* 0xffc0000000027908 */ /* 0x000e220000001400 */
[----:B------:R-:W-:Y:S05]  /*12e0*/  BRA `(.L_x_17) ;  /* 0x0000000000047947 */ /* 0x000fea0003800000 */
.L_x_9:
[----:B------:R-:W-:-:S07]  /*12f0*/  FADD.FTZ R2, R2, R3 ;  /* 0x0000000302027221 */ /* 0x000fce0000010000 */
.L_x_17:
[----:B------:R-:W-:Y:S05]  /*1300*/  BSYNC.RECONVERGENT B1 ;  /* 0x0000000000017941 */ /* 0x000fea0003800200 */
.L_x_7:
[----:B------:R-:W-:-:S04]  /*1310*/  HFMA2 R11, -RZ, RZ, 0, 0 ;  /* 0x00000000ff0b7431 */ /* 0x000fc800000001ff */
[----:B0-----:R-:W-:Y:S05]  /*1320*/  RET.REL.NODEC R10 `(spme_apply_ghat_and_grad) ;  /* 0xffffffec0a347950 */ /* 0x001fea0003c3ffff */
.L_x_18:
[----:B------:R-:W-:-:S00]  /*1330*/  BRA `(.L_x_18) ;  /* 0xfffffffc00fc7947 */ /* 0x000fc0000383ffff */
[----:B------:R-:W-:-:S00]  /*1340*/  NOP ;  /* 0x0000000000007918 */ /* 0x000fc00000000000 */
        /* <DEDUP_REMOVED lines=11> */
.L_x_63:


//--------------------- .text._Z20c2c_to_real3_scale_kPK6float2S1_S1_PfS2_S2_mf --------------------------
	.section	.text._Z20c2c_to_real3_scale_kPK6float2S1_S1_PfS2_S2_mf,"ax",@progbits
	.align	128
.text._Z20c2c_to_real3_scale_kPK6float2S1_S1_PfS2_S2_mf:
        .type           _Z20c2c_to_real3_scale_kPK6float2S1_S1_PfS2_S2_mf,@function
        .size           _Z20c2c_to_real3_scale_kPK6float2S1_S1_PfS2_S2_mf,(.L_x_64 - _Z20c2c_to_real3_scale_kPK6float2S1_S1_PfS2_S2_mf)
        .other          _Z20c2c_to_real3_scale_kPK6float2S1_S1_PfS2_S2_mf,@"STO_CUDA_ENTRY STV_DEFAULT"
_Z20c2c_to_real3_scale_kPK6float2S1_S1_PfS2_S2_mf:
[----:B------:R-:W-:Y:S01]  /*0000*/  LDC R1, c[0x0][0x37c] ;  /* 0x0000df00ff017b82 */ /* 0x000fe20000000800 */
[----:B------:R-:W0:Y:S07]  /*0010*/  S2R R2, SR_TID.X ;  /* 0x0000000000027919 */ /* 0x000e2e0000002100 */
[----:B------:R-:W0:Y:S01]  /*0020*/  S2UR UR4, SR_CTAID.X ;  /* 0x00000000000479c3 */ /* 0x000e220000002500 */
[----:B------:R-:W1:Y:S01]  /*0030*/  LDCU.64 UR6, c[0x0][0x3b0] ;  /* 0x00007600ff0677ac */ /* 0x000e620008000a00 */
[----:B------:R-:W-:-:S06]  /*0040*/  IMAD.MOV.U32 R3, RZ, RZ, RZ ;  /* 0x000000ffff037224 */ /* 0x000fcc00078e00ff */
[----:B------:R-:W0:Y:S02]  /*0050*/  LDC R5, c[0x0][0x360] ;  /* 0x0000d800ff057b82 */ /* 0x000e240000000800 */
[----:B0-----:R-:W-:-:S03]  /*0060*/  IMAD.WIDE.U32 R2, R5, UR4, R2 ;  /* 0x0000000405027c25 */ /* 0x001fc6000f8e0002 */
[----:B-1----:R-:W-:-:S04]  /*0070*/  ISETP.GE.U32.AND P0, PT, R2, UR6, PT ;  /* 0x0000000602007c0c */ /* 0x002fc8000bf06070 */
[----:B------:R-:W-:-:S13]  /*0080*/  ISETP.GE.U32.AND.EX P0, PT, R3, UR7, PT, P0 ;  /* 0x0000000703007c0c */ /* 0x000fda000bf06100 */
[----:B------:R-:W-:Y:S05]  /*0090*/  @P0 EXIT ;  /* 0x000000000000094d */ /* 0x000fea0003800000 */
[----:B------:R-:W0:Y:S01]  /*00a0*/  LDCU.128 UR8, c[0x0][0x380] ;  /* 0x00007000ff0877ac */ /* 0x000e220008000c00 */
[C---:B------:R-:W-:Y:S01]  /*00b0*/  IMAD.SHL.U32 R10, R2.reuse, 0x8, RZ ;  /* 0x00000008020a7824 */ /* 0x040fe200078e00ff */
[----:B------:R-:W-:Y:S01]  /*00c0*/  SHF.L.U64.HI R0, R2, 0x3, R3 ;  /* 0x0000000302007819 */ /* 0x000fe20000010203 */
[----:B------:R-:W1:Y:S01]  /*00d0*/  LDCU.128 UR12, c[0x0][0x390] ;  /* 0x00007200ff0c77ac */ /* 0x000e620008000c00 */
[----:B------:R-:W2:Y:S01]  /*00e0*/  LDCU.64 UR4, c[0x0][0x358] ;  /* 0x00006b00ff0477ac */ /* 0x000ea20008000a00 */
[----:B------:R-:W3:Y:S01]  /*00f0*/  LDCU UR6, c[0x0][0x3b8] ;  /* 0x00007700ff0677ac */ /* 0x000ee20008000800 */
[C---:B0-----:R-:W-:Y:S02]  /*0100*/  IADD3 R4, P0, PT, R10.reuse, UR8, RZ ;  /* 0x000000080a047c10 */ /* 0x041fe4000ff1e0ff */
[C---:B------:R-:W-:Y:S02]  /*0110*/  IADD3 R6, P1, PT, R10.reuse, UR10, RZ ;  /* 0x0000000a0a067c10 */ /* 0x040fe4000ff3e0ff */
[----:B-1----:R-:W-:-:S02]  /*0120*/  IADD3 R10, P2, PT, R10, UR12, RZ ;  /* 0x0000000c0a0a7c10 */ /* 0x002fc4000ff5e0ff */
[C---:B------:R-:W-:Y:S02]  /*0130*/  IADD3.X R5, PT, PT, R0.reuse, UR9, RZ, P0, !PT ;  /* 0x0000000900057c10 */ /* 0x040fe400087fe4ff */
[C---:B------:R-:W-:Y:S01]  /*0140*/  IADD3.X R7, PT, PT, R0.reuse, UR11, RZ, P1, !PT ;  /* 0x0000000b00077c10 */ /* 0x040fe20008ffe4ff */
[----:B------:R-:W0:Y:S01]  /*0150*/  LDCU.128 UR8, c[0x0][0x3a0] ;  /* 0x00007400ff0877ac */ /* 0x000e220008000c00 */
[----:B------:R-:W-:Y:S01]  /*0160*/  IADD3.X R11, PT, PT, R0, UR13, RZ, P2, !PT ;  /* 0x0000000d000b7c10 */ /* 0x000fe200097fe4ff */
[----:B--2---:R-:W3:Y:S04]  /*0170*/  LDG.E.CONSTANT R4, desc[UR4][R4.64] ;  /* 0x0000000404047981 */ /* 0x004ee8000c1e9900 */
[----:B------:R-:W2:Y:S04]  /*0180*/  LDG.E.CONSTANT R6, desc[UR4][R6.64] ;  /* 0x0000000406067981 */ /* 0x000ea8000c1e9900 */
[----:B------:R-:W4:Y:S01]  /*0190*/  LDG.E.CONSTANT R10, desc[UR4][R10.64] ;  /* 0x000000040a0a7981 */ /* 0x000f22000c1e9900 */
[C---:B------:R-:W-:Y:S01]  /*01a0*/  IMAD.SHL.U32 R12, R2.reuse, 0x4, RZ ;  /* 0x00000004020c7824 */ /* 0x040fe200078e00ff */
[----:B------:R-:W-:-:S04]  /*01b0*/  SHF.L.U64.HI R0, R2, 0x2, R3 ;  /* 0x0000000202007819 */ /* 0x000fc80000010203 */
[C---:B------:R-:W-:Y:S02]  /*01c0*/  IADD3 R2, P0, PT, R12.reuse, UR14, RZ ;  /* 0x0000000e0c027c10 */ /* 0x040fe4000ff1e0ff */
[----:B0-----:R-:W-:Y:S02]  /*01d0*/  IADD3 R8, P1, PT, R12, UR8, RZ ;  /* 0x000000080c087c10 */ /* 0x001fe4000ff3e0ff */
[----:B------:R-:W-:Y:S02]  /*01e0*/  IADD3.X R3, PT, PT, R0, UR15, RZ, P0, !PT ;  /* 0x0000000f00037c10 */ /* 0x000fe400087fe4ff */
[----:B------:R-:W-:Y:S02]  /*01f0*/  IADD3 R12, P0, PT, R12, UR10, RZ ;  /* 0x0000000a0c0c7c10 */ /* 0x000fe4000ff1e0ff */
[C---:B------:R-:W-:Y:S02]  /*0200*/  IADD3.X R9, PT, PT, R0.reuse, UR9, RZ, P1, !PT ;  /* 0x0000000900097c10 */ /* 0x040fe40008ffe4ff */
[----:B------:R-:W-:Y:S01]  /*0210*/  IADD3.X R13, PT, PT, R0, UR11, RZ, P0, !PT ;  /* 0x0000000b000d7c10 */ /* 0x000fe200087fe4ff */
[----:B---3--:R-:W-:Y:S01]  /*0220*/  FMUL R5, R4, UR6 ;  /* 0x0000000604057c20 */ /* 0x008fe20008400000 */
[----:B--2---:R-:W-:-:S04]  /*0230*/  FMUL R7, R6, UR6 ;  /* 0x0000000606077c20 */ /* 0x004fc80008400000 */
[----:B------:R-:W-:Y:S01]  /*0240*/  STG.E desc[UR4][R2.64], R5 ;  /* 0x0000000502007986 */ /* 0x000fe2000c101904 */
[----:B----4-:R-:W-:-:S03]  /*0250*/  FMUL R11, R10, UR6 ;  /* 0x000000060a0b7c20 */ /* 0x010fc60008400000 */
[----:B------:R-:W-:Y:S04]  /*0260*/  STG.E desc[UR4][R8.64], R7 ;  /* 0x0000000708007986 */ /* 0x000fe8000c101904 */
[----:B------:R-:W-:Y:S01]  /*0270*/  STG.E desc[UR4][R12.64], R11 ;  /* 0x0000000b0c007986 */ /* 0x000fe2000c101904 */
[----:B------:R-:W-:Y:S05]  /*0280*/  EXIT ;  /* 0x000000000000794d */ /* 0x000fea0003800000 */
.L_x_19:
        /* <DEDUP_REMOVED lines=15> */
.L_x_64:


//--------------------- .text.spme_gather_forces_to_atoms_cplx --------------------------
	.section	.text.spme_gather_forces_to_atoms_cplx,"ax",@progbits
	.align	128
        .global         spme_gather_forces_to_atoms_cplx
        .type           spme_gather_forces_to_atoms_cplx,@function
        .size           spme_gather_forces_to_atoms_cplx,(.L_x_65 - spme_gather_forces_to_atoms_cplx)
        .other          spme_gather_forces_to_atoms_cplx,@"STO_CUDA_ENTRY STV_DEFAULT"
spme_gather_forces_to_atoms_cplx:
.text.spme_gather_forces_to_atoms_cplx:
[----:B------:R-:W0:Y:S01]  /*0000*/  LDC R1, c[0x0][0x37c] ;  /* 0x0000df00ff017b82 */ /* 0x000e220000000800 */
[----:B------:R-:W1:Y:S07]  /*0010*/  S2R R3, SR_TID.X ;  /* 0x0000000000037919 */ /* 0x000e6e0000002100 */
[----:B------:R-:W1:Y:S01]  /*0020*/  S2UR UR4, SR_CTAID.X ;  /* 0x00000000000479c3 */ /* 0x000e620000002500 */
[----:B------:R-:W2:Y:S01]  /*0030*/  LDCU UR5, c[0x0][0x3b0] ;  /* 0x00007600ff0577ac */ /* 0x000ea20008000800 */
[----:B0-----:R-:W-:-:S05]  /*0040*/  IADD3 R1, PT, PT, R1, -0x10, RZ ;  /* 0xfffffff001017810 */ /* 0x001fca0007ffe0ff */
[----:B------:R-:W-:Y:S01]  /*0050*/  IMAD.MOV.U32 R0, RZ, RZ, R1 ;  /* 0x000000ffff007224 */ /* 0x000fe200078e0001 */
[----:B------:R-:W1:Y:S02]  /*0060*/  LDC R2, c[0x0][0x360] ;  /* 0x0000d800ff027b82 */ /* 0x000e640000000800 */
[----:B-1----:R-:W-:-:S05]  /*0070*/  IMAD R2, R2, UR4, R3 ;  /* 0x0000000402027c24 */ /* 0x002fca000f8e0203 */
[----:B--2---:R-:W-:-:S13]  /*0080*/  ISETP.GE.AND P0, PT, R2, UR5, PT ;  /* 0x0000000502007c0c */ /* 0x004fda000bf06270 */
[----:B------:R-:W-:Y:S05]  /*0090*/  @P0 EXIT ;  /* 0x000000000000094d */ /* 0x000fea0003800000 */
[----:B------:R-:W0:Y:S01]  /*00a0*/  LDC.64 R6, c[0x0][0x380] ;  /* 0x0000e000ff067b82 */ /* 0x000e220000000a00 */
[----:B------:R-:W1:Y:S07]  /*00b0*/  LDCU.64 UR6, c[0x0][0x358] ;  /* 0x00006b00ff0677ac */ /* 0x000e6e0008000a00 */
[----:B------:R-:W2:Y:S01]  /*00c0*/  LDC R11, c[0x0][0x3c0] ;  /* 0x0000f000ff0b7b82 */ /* 0x000ea20000000800 */
[----:B0-----:R-:W-:-:S05]  /*00d0*/  IMAD.WIDE R6, R2, 0xc, R6 ;  /* 0x0000000c02067825 */ /* 0x001fca00078e0206 */
[----:B-1----:R-:W3:Y:S04]  /*00e0*/  LDG.E R4, desc[UR6][R6.64] ;  /* 0x0000000606047981 */ /* 0x002ee8000c1e1900 */
[----:B------:R0:W5:Y:S04]  /*00f0*/  LDG.E R5, desc[UR6][R6.64+0x4] ;  /* 0x0000040606057981 */ /* 0x000168000c1e1900 */
[----:B------:R0:W5:Y:S01]  /*0100*/  LDG.E R3, desc[UR6][R6.64+0x8] ;  /* 0x0000080606037981 */ /* 0x000162000c1e1900 */
[----:B--2---:R-:W1:Y:S01]  /*0110*/  MUFU.RCP R8, R11 ;  /* 0x0000000b00087308 */ /* 0x004e620000001000 */
[----:B------:R-:W-:Y:S01]  /*0120*/  BSSY.RECONVERGENT B2, `(.L_x_20) ;  /* 0x000000e000027945 */ /* 0x000fe20003800200 */
[----:B-1----:R-:W-:-:S04]  /*0130*/  FFMA R9, R8, -R11, 1 ;  /* 0x3f80000008097423 */ /* 0x002fc8000000080b */
[----:B------:R-:W-:Y:S02]  /*0140*/  FFMA R9, R8, R9, R8 ;  /* 0x0000000908097223 */ /* 0x000fe40000000008 */
[----:B---3--:R-:W1:Y:S02]  /*0150*/  FCHK P0, R4, R11 ;  /* 0x0000000b04007302 */ /* 0x008e640000000000 */
[----:B------:R-:W-:-:S04]  /*0160*/  FFMA R8, R4, R9, RZ ;  /* 0x0000000904087223 */ /* 0x000fc800000000ff */
[----:B------:R-:W-:-:S04]  /*0170*/  FFMA R10, R8, -R11, R4 ;  /* 0x8000000b080a7223 */ /* 0x000fc80000000004 */
[----:B------:R-:W-:Y:S01]  /*0180*/  FFMA R8, R9, R10, R8 ;  /* 0x0000000a09087223 */ /* 0x000fe20000000008 */
[----:B01----:R-:W-:Y:S06]  /*0190*/  @!P0 BRA `(.L_x_21) ;  /* 0x0000000000188947 */ /* 0x003fec0003800000 */
[----:B------:R-:W0:Y:S01]  /*01a0*/  LDCU UR4, c[0x0][0x3c0] ;  /* 0x00007800ff0477ac */ /* 0x000e220008000800 */
[----:B------:R-:W-:Y:S02]  /*01b0*/  MOV R11, R4 ;  /* 0x00000004000b7202 */ /* 0x000fe40000000f00 */
[----:B------:R-:W-:Y:S01]  /*01c0*/  MOV R22, 0x1f0 ;  /* 0x000001f000167802 */ /* 0x000fe20000000f00 */
[----:B0-----:R-:W-:-:S07]  /*01d0*/  IMAD.U32 R14, RZ, RZ, UR4 ;  /* 0x00000004ff0e7e24 */ /* 0x001fce000f8e00ff */
[----:B-----5:R-:W-:Y:S05]  /*01e0*/  CALL.REL.NOINC `($__internal_1_$__cuda_sm3x_div_rn_noftz_f32_slowpath) ;  /* 0x00000034000c7944 */ /* 0x020fea0003c00000 */
[----:B------:R-:W-:-:S07]  /*01f0*/  MOV R8, R11 ;  /* 0x0000000b00087202 */ /* 0x000fce0000000f00 */
.L_x_21:
[----:B------:R-:W-:Y:S05]  /*0200*/  BSYNC.RECONVERGENT B2 ;  /* 0x0000000000027941 */ /* 0x000fea0003800200 */
.L_x_20:
[----:B------:R-:W0:Y:S01]  /*0210*/  LDC R10, c[0x0][0x3c4] ;  /* 0x0000f100ff0a7b82 */ /* 0x000e220000000800 */
[----:B------:R-:W1:Y:S01]  /*0220*/  LDCU UR4, c[0x0][0x3b4] ;  /* 0x00007680ff0477ac */ /* 0x000e620008000800 */
[----:B------:R-:W-:Y:S01]  /*0230*/  BSSY.RECONVERGENT B2, `(.L_x_22) ;  /* 0x0000011000027945 */ /* 0x000fe20003800200 */
[----:B0-----:R-:W0:Y:S08]  /*0240*/  MUFU.RCP R4, R10 ;  /* 0x0000000a00047308 */ /* 0x001e300000001000 */
[----:B-----5:R-:W2:Y:S01]  /*0250*/  FCHK P0, R5, R10 ;  /* 0x0000000a05007302 */ /* 0x020ea20000000000 */
[----:B0-----:R-:W-:-:S04]  /*0260*/  FFMA R7, R4, -R10, 1 ;  /* 0x3f80000004077423 */ /* 0x001fc8000000080a */
[----:B------:R-:W-:Y:S01]  /*0270*/  FFMA R4, R4, R7, R4 ;  /* 0x0000000704047223 */ /* 0x000fe20000000004 */
[----:B-1----:R-:W-:-:S03]  /*0280*/  I2FP.F32.S32 R7, UR4 ;  /* 0x0000000400077c45 */ /* 0x002fc60008201400 */
[----:B------:R-:W-:Y:S02]  /*0290*/  FFMA R6, R5, R4, RZ ;  /* 0x0000000405067223 */ /* 0x000fe400000000ff */
[----:B------:R-:W-:Y:S02]  /*02a0*/  FMUL R16, R7, R8 ;  /* 0x0000000807107220 */ /* 0x000fe40000400000 */
[----:B------:R-:W-:-:S04]  /*02b0*/  FFMA R9, R6, -R10, R5 ;  /* 0x8000000a06097223 */ /* 0x000fc80000000005 */
[----:B------:R-:W-:Y:S01]  /*02c0*/  FFMA R6, R4, R9, R6 ;  /* 0x0000000904067223 */ /* 0x000fe20000000006 */
[----:B--2---:R-:W-:Y:S06]  /*02d0*/  @!P0 BRA `(.L_x_23) ;  /* 0x0000000000188947 */ /* 0x004fec0003800000 */
[----:B------:R-:W0:Y:S01]  /*02e0*/  LDCU UR4, c[0x0][0x3c4] ;  /* 0x00007880ff0477ac */ /* 0x000e220008000800 */
[----:B------:R-:W-:Y:S01]  /*02f0*/  IMAD.MOV.U32 R11, RZ, RZ, R5 ;  /* 0x000000ffff0b7224 */ /* 0x000fe200078e0005 */
[----:B------:R-:W-:Y:S02]  /*0300*/  MOV R22, 0x330 ;  /* 0x0000033000167802 */ /* 0x000fe40000000f00 */
[----:B0-----:R-:W-:-:S07]  /*0310*/  MOV R14, UR4 ;  /* 0x00000004000e7c02 */ /* 0x001fce0008000f00 */
[----:B------:R-:W-:Y:S05]  /*0320*/  CALL.REL.NOINC `($__internal_1_$__cuda_sm3x_div_rn_noftz_f32_slowpath) ;  /* 0x0000003000bc7944 */ /* 0x000fea0003c00000 */
[----:B------:R-:W-:-:S07]  /*0330*/  IMAD.MOV.U32 R6, RZ, RZ, R11 ;  /* 0x000000ffff067224 */ /* 0x000fce00078e000b */
.L_x_23:
[----:B------:R-:W-:Y:S05]  /*0340*/  BSYNC.RECONVERGENT B2 ;  /* 0x0000000000027941 */ /* 0x000fea0003800200 */
.L_x_22:
[----:B------:R-:W0:Y:S01]  /*0350*/  LDC R10, c[0x0][0x3c8] ;  /* 0x0000f200ff0a7b82 */ /* 0x000e220000000800 */
[----:B------:R-:W1:Y:S01]  /*0360*/  LDCU UR4, c[0x0][0x3b8] ;  /* 0x00007700ff0477ac */ /* 0x000e620008000800 */
[----:B------:R-:W-:Y:S01]  /*0370*/  BSSY.RECONVERGENT B2, `(.L_x_24) ;  /* 0x0000011000027945 */ /* 0x000fe20003800200 */
[----:B0-----:R-:W0:Y:S08]  /*0380*/  MUFU.RCP R4, R10 ;  /* 0x0000000a00047308 */ /* 0x001e300000001000 */
[----:B------:R-:W2:Y:S01]  /*0390*/  FCHK P0, R3, R10 ;  /* 0x0000000a03007302 */ /* 0x000ea20000000000 */
        /* <DEDUP_REMOVED lines=9> */
[----:B------:R-:W-:Y:S02]  /*0430*/  MOV R11, R3 ;  /* 0x00000003000b7202 */ /* 0x000fe40000000f00 */
[----:B------:R-:W-:Y:S01]  /*0440*/  MOV R22, 0x470 ;  /* 0x0000047000167802 */ /* 0x000fe20000000f00 */
[----:B0-----:R-:W-:-:S07]  /*0450*/  IMAD.U32 R14, RZ, RZ, UR4 ;  /* 0x00000004ff0e7e24 */ /* 0x001fce000f8e00ff */
[----:B------:R-:W-:Y:S05]  /*0460*/  CALL.REL.NOINC `($__internal_1_$__cuda_sm3x_div_rn_noftz_f32_slowpath) ;  /* 0x00000030006c7944 */ /* 0x000fea0003c00000 */
[----:B------:R-:W-:-:S07]  /*0470*/  MOV R4, R11 ;  /* 0x0000000b00047202 */ /* 0x000fce0000000f00 */
.L_x_25:
[----:B------:R-:W-:Y:S05]  /*0480*/  BSYNC.RECONVERGENT B2 ;  /* 0x0000000000027941 */ /* 0x000fea0003800200 */
.L_x_24:
[----:B------:R-:W0:Y:S01]  /*0490*/  FRND.FLOOR R5, R16 ;  /* 0x0000001000057307 */ /* 0x000e220000205000 */
[----:B------:R-:W1:Y:S01]  /*04a0*/  LDCU UR4, c[0x0][0x3bc] ;  /* 0x00007780ff0477ac */ /* 0x000e620008000800 */
[----:B------:R-:W-:Y:S02]  /*04b0*/  HFMA2 R9, -RZ, RZ, 2.375, 0 ;  /* 0x40c00000ff097431 */ /* 0x000fe400000001ff */
[----:B------:R-:W-:Y:S01]  /*04c0*/  IMAD.MOV.U32 R14, RZ, RZ, 0x3e2aaaab ;  /* 0x3e2aaaabff0e7424 */ /* 0x000fe200078e00ff */
[----:B------:R-:W-:Y:S03]  /*04d0*/  BSSY.RECONVERGENT B2, `(.L_x_26) ;  /* 0x000001d000027945 */ /* 0x000fe60003800200 */
[----:B------:R-:W-:Y:S01]  /*04e0*/  F2I.FLOOR.NTZ R13, R6 ;  /* 0x00000006000d7305 */ /* 0x000fe20000207100 */
[----:B------:R-:W-:Y:S01]  /*04f0*/  FFMA R9, R14, -R9, 1 ;  /* 0x3f8000000e097423 */ /* 0x000fe20000000809 */
[----:B0-----:R-:W-:-:S06]  /*0500*/  FADD R5, R16, -R5 ;  /* 0x8000000510057221 */ /* 0x001fcc0000000000 */
[----:B------:R-:W0:Y:S01]  /*0510*/  FRND.FLOOR R7, R6 ;  /* 0x0000000600077307 */ /* 0x000e220000205000 */
[----:B------:R-:W-:Y:S01]  /*0520*/  FFMA R14, R9, R14, 0.16666667163372039795 ;  /* 0x3e2aaaab090e7423 */ /* 0x000fe2000000000e */
[C---:B------:R-:W-:Y:S01]  /*0530*/  FADD R11, -R5.reuse, 1 ;  /* 0x3f800000050b7421 */ /* 0x040fe20000000100 */
[----:B-1----:R-:W-:Y:S01]  /*0540*/  I2FP.F32.S32 R3, UR4 ;  /* 0x0000000400037c45 */ /* 0x002fe20008201400 */
[----:B------:R-:W-:Y:S02]  /*0550*/  FMUL R10, R5, R5 ;  /* 0x00000005050a7220 */ /* 0x000fe40000400000 */
[----:B------:R-:W-:Y:S02]  /*0560*/  FMUL R8, R11, R11 ;  /* 0x0000000b0b087220 */ /* 0x000fe40000400000 */
[----:B------:R1:W-:Y:S01]  /*0570*/  F2I.FLOOR.NTZ R12, R16 ;  /* 0x00000010000c7305 */ /* 0x0003e20000207100 */
[----:B------:R-:W-:Y:S01]  /*0580*/  FMUL R4, R3, R4 ;  /* 0x0000000403047220 */ /* 0x000fe20000400000 */
[----:B------:R-:W-:-:S04]  /*0590*/  FMUL R11, R11, R8 ;  /* 0x000000080b0b7220 */ /* 0x000fc80000400000 */
[----:B------:R-:W-:Y:S02]  /*05a0*/  FFMA R8, R11, R14, RZ ;  /* 0x0000000e0b087223 */ /* 0x000fe400000000ff */
[----:B------:R-:W-:Y:S01]  /*05b0*/  FCHK P0, R11, 6 ;  /* 0x40c000000b007902 */ /* 0x000fe20000000000 */
[----:B0-----:R-:W-:Y:S01]  /*05c0*/  FADD R6, R6, -R7 ;  /* 0x8000000706067221 */ /* 0x001fe20000000000 */
[----:B-1----:R-:W-:Y:S02]  /*05d0*/  VIADD R16, R13, 0xffffffff ;  /* 0xffffffff0d107836 */ /* 0x002fe40000000000 */
[----:B------:R-:W-:-:S04]  /*05e0*/  FFMA R9, R8, -6, R11 ;  /* 0xc0c0000008097823 */ /* 0x000fc8000000000b */
[----:B------:R-:W-:Y:S01]  /*05f0*/  FFMA R8, R14, R9, R8 ;  /* 0x000000090e087223 */ /* 0x000fe20000000008 */
[----:B------:R-:W0:Y:S08]  /*0600*/  FRND.FLOOR R3, R4 ;  /* 0x0000000400037307 */ /* 0x000e300000205000 */
[----:B------:R-:W1:Y:S01]  /*0610*/  F2I.FLOOR.NTZ R15, R4 ;  /* 0x00000004000f7305 */ /* 0x000e620000207100 */
[----:B0-----:R-:W-:Y:S01]  /*0620*/  FADD R18, R4, -R3 ;  /* 0x8000000304127221 */ /* 0x001fe20000000000 */
[----:B------:R-:W-:Y:S01]  /*0630*/  FMUL R3, R5, R10 ;  /* 0x0000000a05037220 */ /* 0x000fe20000400000 */
[----:B-1----:R-:W-:Y:S01]  /*0640*/  IADD3 R17, PT, PT, R15, -0x1, RZ ;  /* 0xffffffff0f117810 */ /* 0x002fe20007ffe0ff */
[----:B------:R-:W-:Y:S06]  /*0650*/  @!P0 BRA `(.L_x_27) ;  /* 0x0000000000108947 */ /* 0x000fec0003800000 */
[----:B------:R-:W-:Y:S01]  /*0660*/  IMAD.MOV.U32 R14, RZ, RZ, 0x40c00000 ;  /* 0x40c00000ff0e7424 */ /* 0x000fe200078e00ff */
[----:B------:R-:W-:-:S07]  /*0670*/  MOV R22, 0x690 ;  /* 0x0000069000167802 */ /* 0x000fce0000000f00 */
[----:B------:R-:W-:Y:S05]  /*0680*/  CALL.REL.NOINC `($__internal_1_$__cuda_sm3x_div_rn_noftz_f32_slowpath) ;  /* 0x0000002c00e47944 */ /* 0x000fea0003c00000 */
[----:B------:R-:W-:-:S07]  /*0690*/  MOV R8, R11 ;  /* 0x0000000b00087202 */ /* 0x000fce0000000f00 */
.L_x_27:
[----:B------:R-:W-:Y:S05]  /*06a0*/  BSYNC.RECONVERGENT B2 ;  /* 0x0000000000027941 */ /* 0x000fea0003800200 */
.L_x_26:
[----:B------:R-:W-:Y:S01]  /*06b0*/  FMUL R7, R3, 3 ;  /* 0x4040000003077820 */ /* 0x000fe20000400000 */
[----:B------:R-:W-:Y:S02]  /*06c0*/  HFMA2 R14, -RZ, RZ, 2.375, 0 ;  /* 0x40c00000ff0e7431 */ /* 0x000fe400000001ff */
[----:B------:R-:W-:Y:S01]  /*06d0*/  IMAD.MOV.U32 R9, RZ, RZ, 0x3e2aaaab ;  /* 0x3e2aaaabff097424 */ /* 0x000fe200078e00ff */
[----:B------:R-:W-:Y:S01]  /*06e0*/  BSSY.RECONVERGENT B2, `(.L_x_28) ;  /* 0x000000e000027945 */ /* 0x000fe20003800200 */
[----:B------:R-:W-:-:S04]  /*06f0*/  FFMA R4, R10, -6, R7 ;  /* 0xc0c000000a047823 */ /* 0x000fc80000000007 */
[----:B------:R-:W-:Y:S01]  /*0700*/  FADD R11, R4, 4 ;  /* 0x40800000040b7421 */ /* 0x000fe20000000000 */
[----:B------:R-:W-:-:S03]  /*0710*/  FFMA R14, R9, -R14, 1 ;  /* 0x3f800000090e7423 */ /* 0x000fc6000000080e */
[----:B------:R-:W0:Y:S01]  /*0720*/  FCHK P0, R11, 6 ;  /* 0x40c000000b007902 */ /* 0x000e220000000000 */
[----:B------:R-:W-:-:S04]  /*0730*/  FFMA R4, R14, R9, 0.16666667163372039795 ;  /* 0x3e2aaaab0e047423 */ /* 0x000fc80000000009 */
[----:B------:R-:W-:-:S04]  /*0740*/  FFMA R9, R4, R11, RZ ;  /* 0x0000000b04097223 */ /* 0x000fc800000000ff */
[----:B------:R-:W-:-:S04]  /*0750*/  FFMA R14, R9, -6, R11 ;  /* 0xc0c00000090e7823 */ /* 0x000fc8000000000b */
[----:B------:R-:W-:Y:S01]  /*0760*/  FFMA R9, R4, R14, R9 ;  /* 0x0000000e04097223 */ /* 0x000fe20000000009 */
[----:B0-----:R-:W-:Y:S06]  /*0770*/  @!P0 BRA `(.L_x_29) ;  /* 0x0000000000108947 */ /* 0x001fec0003800000 */
[----:B------:R-:W-:Y:S01]  /*0780*/  IMAD.MOV.U32 R14, RZ, RZ, 0x40c00000 ;  /* 0x40c00000ff0e7424 */ /* 0x000fe200078e00ff */
[----:B------:R-:W-:-:S07]  /*0790*/  MOV R22, 0x7b0 ;  /* 0x000007b000167802 */ /* 0x000fce0000000f00 */
[----:B------:R-:W-:Y:S05]  /*07a0*/  CALL.REL.NOINC `($__internal_1_$__cuda_sm3x_div_rn_noftz_f32_slowpath) ;  /* 0x0000002c009c7944 */ /* 0x000fea0003c00000 */
[----:B------:R-:W-:-:S07]  /*07b0*/  MOV R9, R11 ;  /* 0x0000000b00097202 */ /* 0x000fce0000000f00 */
.L_x_29:
[----:B------:R-:W-:Y:S05]  /*07c0*/  BSYNC.RECONVERGENT B2 ;  /* 0x0000000000027941 */ /* 0x000fea0003800200 */
.L_x_28:
[----:B------:R-:W-:Y:S01]  /*07d0*/  FFMA R10, R10, 3, -R7 ;  /* 0x404000000a0a7823 */ /* 0x000fe20000000807 */
[----:B------:R-:W-:Y:S02]  /*07e0*/  HFMA2 R7, -RZ, RZ, 2.375, 0 ;  /* 0x40c00000ff077431 */ /* 0x000fe400000001ff */
[----:B------:R-:W-:Y:S01]  /*07f0*/  IMAD.MOV.U32 R4, RZ, RZ, 0x3e2aaaab ;  /* 0x3e2aaaabff047424 */ /* 0x000fe200078e00ff */
[----:B------:R-:W-:Y:S01]  /*0800*/  BSSY.RECONVERGENT B2, `(.L_x_30) ;  /* 0x000000e000027945 */ /* 0x000fe20003800200 */
[----:B------:R-:W-:-:S04]  /*0810*/  FFMA R10, R5, 3, R10 ;  /* 0x40400000050a7823 */ /* 0x000fc8000000000a */
        /* <DEDUP_REMOVED lines=12> */
.L_x_31:
[----:B------:R-:W-:Y:S05]  /*08e0*/  BSYNC.RECONVERGENT B2 ;  /* 0x0000000000027941 */ /* 0x000fea0003800200 */
.L_x_30:
[----:B------:R-:W-:Y:S02]  /*08f0*/  HFMA2 R5, -RZ, RZ, 2.375, 0 ;  /* 0x40c00000ff057431 */ /* 0x000fe400000001ff */
[----:B------:R-:W-:Y:S01]  /*0900*/  IMAD.MOV.U32 R4, RZ, RZ, 0x3e2aaaab ;  /* 0x3e2aaaabff047424 */ /* 0x000fe200078e00ff */
[----:B------:R-:W0:Y:S01]  /*0910*/  FCHK P0, R3, 6 ;  /* 0x40c0000003007902 */ /* 0x000e220000000000 */
[----:B------:R-:W-:Y:S02]  /*0920*/  BSSY.RECONVERGENT B2, `(.L_x_32) ;  /* 0x000000b000027945 */ /* 0x000fe40003800200 */
[----:B------:R-:W-:-:S04]  /*0930*/  FFMA R5, R4, -R5, 1 ;  /* 0x3f80000004057423 */ /* 0x000fc80000000805 */
[----:B------:R-:W-:-:S04]  /*0940*/  FFMA R5, R5, R4, 0.16666667163372039795 ;  /* 0x3e2aaaab05057423 */ /* 0x000fc80000000004 */
[----:B------:R-:W-:-:S04]  /*0950*/  FFMA R4, R3, R5, RZ ;  /* 0x0000000503047223 */ /* 0x000fc800000000ff */
[----:B------:R-:W-:-:S04]  /*0960*/  FFMA R11, R4, -6, R3 ;  /* 0xc0c00000040b7823 */ /* 0x000fc80000000003 */
[----:B------:R-:W-:Y:S01]  /*0970*/  FFMA R11, R5, R11, R4 ;  /* 0x0000000b050b7223 */ /* 0x000fe20000000004 */
[----:B0-----:R-:W-:Y:S06]  /*0980*/  @!P0 BRA `(.L_x_33) ;  /* 0x0000000000108947 */ /* 0x001fec0003800000 */
[----:B------:R-:W-:Y:S01]  /*0990*/  IMAD.MOV.U32 R11, RZ, RZ, R3 ;  /* 0x000000ffff0b7224 */ /* 0x000fe200078e0003 */
[----:B------:R-:W-:Y:S02]  /*09a0*/  MOV R14, 0x40c00000 ;  /* 0x40c00000000e7802 */ /* 0x000fe40000000f00 */
[----:B------:R-:W-:-:S07]  /*09b0*/  MOV R22, 0x9d0 ;  /* 0x000009d000167802 */ /* 0x000fce0000000f00 */
[----:B------:R-:W-:Y:S05]  /*09c0*/  CALL.REL.NOINC `($__internal_1_$__cuda_sm3x_div_rn_noftz_f32_slowpath) ;  /* 0x0000002c00147944 */ /* 0x000fea0003c00000 */
.L_x_33:
[----:B------:R-:W-:Y:S05]  /*09d0*/  BSYNC.RECONVERGENT B2 ;  /* 0x0000000000027941 */ /* 0x000fea0003800200 */
.L_x_32:
[C---:B------:R-:W-:Y:S01]  /*09e0*/  FADD R3, -R6.reuse, 1 ;  /* 0x3f80000006037421 */ /* 0x040fe20000000100 */
[----:B------:R-:W-:Y:S01]  /*09f0*/  MOV R14, 0x40c00000 ;  /* 0x40c00000000e7802 */ /* 0x000fe20000000f00 */
[----:B------:R-:W-:Y:S01]  /*0a00*/  IMAD.MOV.U32 R5, RZ, RZ, 0x3e2aaaab ;  /* 0x3e2aaaabff057424 */ /* 0x000fe200078e00ff */
[----:B------:R0:W-:Y:S01]  /*0a10*/  STL.128 [R0], R8 ;  /* 0x0000000800007387 */ /* 0x0001e20000100c00 */
[----:B------:R-:W-:Y:S01]  /*0a20*/  FMUL R4, R3, R3 ;  /* 0x0000000303047220 */ /* 0x000fe20000400000 */
[----:B------:R-:W-:Y:S01]  /*0a30*/  BSSY.RECONVERGENT B2, `(.L_x_34) ;  /* 0x0000010000027945 */ /* 0x000fe20003800200 */
[----:B------:R-:W-:Y:S02]  /*0a40*/  FFMA R20, R5, -R14, 1 ;  /* 0x3f80000005147423 */ /* 0x000fe4000000080e */
[----:B------:R-:W-:Y:S01]  /*0a50*/  FMUL R14, R3, R4 ;  /* 0x00000004030e7220 */ /* 0x000fe20000400000 */
[----:B------:R-:W-:Y:S01]  /*0a60*/  FMUL R3, R6, R6 ;  /* 0x0000000606037220 */ /* 0x000fe20000400000 */
[----:B------:R-:W-:-:S02]  /*0a70*/  FFMA R4, R20, R5, 0.16666667163372039795 ;  /* 0x3e2aaaab14047423 */ /* 0x000fc40000000005 */
[----:B------:R-:W1:Y:S01]  /*0a80*/  FCHK P0, R14, 6 ;  /* 0x40c000000e007902 */ /* 0x000e620000000000 */
[----:B------:R-:W-:Y:S01]  /*0a90*/  FMUL R20, R6, R3 ;  /* 0x0000000306147220 */ /* 0x000fe20000400000 */
[----:B------:R-:W-:-:S04]  /*0aa0*/  FFMA R5, R4, R14, RZ ;  /* 0x0000000e04057223 */ /* 0x000fc800000000ff */
[----:B------:R-:W-:-:S04]  /*0ab0*/  FFMA R7, R5, -6, R14 ;  /* 0xc0c0000005077823 */ /* 0x000fc8000000000e */
[----:B------:R-:W-:Y:S01]  /*0ac0*/  FFMA R4, R4, R7, R5 ;  /* 0x0000000704047223 */ /* 0x000fe20000000005 */
[----:B01----:R-:W-:Y:S06]  /*0ad0*/  @!P0 BRA `(.L_x_35) ;  /* 0x0000000000148947 */ /* 0x003fec0003800000 */
[----:B------:R-:W-:Y:S02]  /*0ae0*/  IMAD.MOV.U32 R11, RZ, RZ, R14 ;  /* 0x000000ffff0b7224 */ /* 0x000fe400078e000e */
[----:B------:R-:W-:Y:S01]  /*0af0*/  HFMA2 R14, -RZ, RZ, 2.375, 0 ;  /* 0x40c00000ff0e7431 */ /* 0x000fe200000001ff */
[----:B------:R-:W-:-:S07]  /*0b00*/  MOV R22, 0xb20 ;  /* 0x00000b2000167802 */ /* 0x000fce0000000f00 */
[----:B------:R-:W-:Y:S05]  /*0b10*/  CALL.REL.NOINC `($__internal_1_$__cuda_sm3x_div_rn_noftz_f32_slowpath) ;  /* 0x0000002800c07944 */ /* 0x000fea0003c00000 */
[----:B------:R-:W-:-:S07]  /*0b20*/  IMAD.MOV.U32 R4, RZ, RZ, R11 ;  /* 0x000000ffff047224 */ /* 0x000fce00078e000b */
.L_x_35:
[----:B------:R-:W-:Y:S05]  /*0b30*/  BSYNC.RECONVERGENT B2 ;  /* 0x0000000000027941 */ /* 0x000fea0003800200 */
.L_x_34:
[----:B------:R-:W-:Y:S01]  /*0b40*/  FMUL R10, R20, 3 ;  /* 0x40400000140a7820 */ /* 0x000fe20000400000 */
[----:B------:R-:W-:Y:S01]  /*0b50*/  MOV R7, 0x3e2aaaab ;  /* 0x3e2aaaab00077802 */ /* 0x000fe20000000f00 */
[----:B------:R-:W-:Y:S01]  /*0b60*/  IMAD.MOV.U32 R8, RZ, RZ, 0x40c00000 ;  /* 0x40c00000ff087424 */ /* 0x000fe200078e00ff */
[----:B------:R-:W-:Y:S01]  /*0b70*/  BSSY.RECONVERGENT B2, `(.L_x_36) ;  /* 0x000000e000027945 */ /* 0x000fe20003800200 */
[----:B------:R-:W-:Y:S02]  /*0b80*/  FFMA R5, R3, -6, R10 ;  /* 0xc0c0000003057823 */ /* 0x000fe4000000000a */
[----:B------:R-:W-:Y:S02]  /*0b90*/  FFMA R8, R7, -R8, 1 ;  /* 0x3f80000007087423 */ /* 0x000fe40000000808 */
[----:B------:R-:W-:Y:S02]  /*0ba0*/  FADD R11, R5, 4 ;  /* 0x40800000050b7421 */ /* 0x000fe40000000000 */
[----:B------:R-:W-:-:S02]  /*0bb0*/  FFMA R5, R8, R7, 0.16666667163372039795 ;  /* 0x3e2aaaab08057423 */ /* 0x000fc40000000007 */
[----:B------:R-:W0:Y:S02]  /*0bc0*/  FCHK P0, R11, 6 ;  /* 0x40c000000b007902 */ /* 0x000e240000000000 */
[----:B------:R-:W-:-:S04]  /*0bd0*/  FFMA R8, R5, R11, RZ ;  /* 0x0000000b05087223 */ /* 0x000fc800000000ff */
[----:B------:R-:W-:-:S04]  /*0be0*/  FFMA R7, R8, -6, R11 ;  /* 0xc0c0000008077823 */ /* 0x000fc8000000000b */
[----:B------:R-:W-:Y:S01]  /*0bf0*/  FFMA R5, R5, R7, R8 ;  /* 0x0000000705057223 */ /* 0x000fe20000000008 */
[----:B0-----:R-:W-:Y:S06]  /*0c00*/  @!P0 BRA `(.L_x_37) ;  /* 0x0000000000108947 */ /* 0x001fec0003800000 */
[----:B------:R-:W-:Y:S01]  /*0c10*/  HFMA2 R14, -RZ, RZ, 2.375, 0 ;  /* 0x40c00000ff0e7431 */ /* 0x000fe200000001ff */
[----:B------:R-:W-:-:S07]  /*0c20*/  MOV R22, 0xc40 ;  /* 0x00000c4000167802 */ /* 0x000fce0000000f00 */
[----:B------:R-:W-:Y:S05]  /*0c30*/  CALL.REL.NOINC `($__internal_1_$__cuda_sm3x_div_rn_noftz_f32_slowpath) ;  /* 0x0000002800787944 */ /* 0x000fea0003c00000 */
[----:B------:R-:W-:-:S07]  /*0c40*/  IMAD.MOV.U32 R5, RZ, RZ, R11 ;  /* 0x000000ffff057224 */ /* 0x000fce00078e000b */
.L_x_37:
[----:B------:R-:W-:Y:S05]  /*0c50*/  BSYNC.RECONVERGENT B2 ;  /* 0x0000000000027941 */ /* 0x000fea0003800200 */
.L_x_36:
[----:B------:R-:W-:Y:S01]  /*0c60*/  FFMA R3, R3, 3, -R10 ;  /* 0x4040000003037823 */ /* 0x000fe2000000080a */
[----:B------:R-:W-:Y:S01]  /*0c70*/  MOV R7, 0x3e2aaaab ;  /* 0x3e2aaaab00077802 */ /* 0x000fe20000000f00 */
[----:B------:R-:W-:Y:S01]  /*0c80*/  IMAD.MOV.U32 R8, RZ, RZ, 0x40c00000 ;  /* 0x40c00000ff087424 */ /* 0x000fe200078e00ff */
[----:B------:R-:W-:Y:S01]  /*0c90*/  BSSY.RECONVERGENT B2, `(.L_x_38) ;  /* 0x000000e000027945 */ /* 0x000fe20003800200 */
[----:B------:R-:W-:Y:S02]  /*0ca0*/  FFMA R3, R6, 3, R3 ;  /* 0x4040000006037823 */ /* 0x000fe40000000003 */
        /* <DEDUP_REMOVED lines=12> */
.L_x_39:
[----:B------:R-:W-:Y:S05]  /*0d70*/  BSYNC.RECONVERGENT B2 ;  /* 0x0000000000027941 */ /* 0x000fea0003800200 */
.L_x_38:
[----:B------:R-:W-:Y:S01]  /*0d80*/  MOV R7, 0x3e2aaaab ;  /* 0x3e2aaaab00077802 */ /* 0x000fe20000000f00 */
        /* <DEDUP_REMOVED lines=9> */
[----:B------:R-:W-:Y:S01]  /*0e20*/  MOV R11, R20 ;  /* 0x00000014000b7202 */ /* 0x000fe20000000f00 */
[----:B------:R-:W-:Y:S01]  /*0e30*/  IMAD.MOV.U32 R14, RZ, RZ, 0x40c00000 ;  /* 0x40c00000ff0e7424 */ /* 0x000fe200078e00ff */
[----:B------:R-:W-:-:S07]  /*0e40*/  MOV R22, 0xe60 ;  /* 0x00000e6000167802 */ /* 0x000fce0000000f00 */
[----:B------:R-:W-:Y:S05]  /*0e50*/  CALL.REL.NOINC `($__internal_1_$__cuda_sm3x_div_rn_noftz_f32_slowpath) ;  /* 0x0000002400f07944 */ /* 0x000fea0003c00000 */
[----:B------:R-:W-:-:S07]  /*0e60*/  MOV R7, R11 ;  /* 0x0000000b00077202 */ /* 0x000fce0000000f00 */
.L_x_41:
[----:B------:R-:W-:Y:S05]  /*0e70*/  BSYNC.RECONVERGENT B2 ;  /* 0x0000000000027941 */ /* 0x000fea0003800200 */
.L_x_40:
[----:B------:R-:W-:Y:S01]  /*0e80*/  FADD R3, -R18, 1 ;  /* 0x3f80000012037421 */ /* 0x000fe20000000100 */
[----:B------:R-:W-:Y:S02]  /*0e90*/  HFMA2 R10, -RZ, RZ, 2.375, 0 ;  /* 0x40c00000ff0a7431 */ /* 0x000fe400000001ff */
[----:B------:R-:W-:Y:S01]  /*0ea0*/  IMAD.MOV.U32 R9, RZ, RZ, 0x3e2aaaab ;  /* 0x3e2aaaabff097424 */ /* 0x000fe200078e00ff */
[----:B------:R-:W-:Y:S01]  /*0eb0*/  BSSY.RECONVERGENT B2, `(.L_x_42) ;  /* 0x0000010000027945 */ /* 0x000fe20003800200 */
[----:B------:R-:W-:-:S04]  /*0ec0*/  FMUL R8, R3, R3 ;  /* 0x0000000303087220 */ /* 0x000fc80000400000 */
[----:B------:R-:W-:Y:S01]  /*0ed0*/  FMUL R11, R3, R8 ;  /* 0x00000008030b7220 */ /* 0x000fe20000400000 */
[C---:B------:R-:W-:Y:S01]  /*0ee0*/  FMUL R3, R18.reuse, R18 ;  /* 0x0000001212037220 */ /* 0x040fe20000400000 */
[----:B------:R-:W-:Y:S02]  /*0ef0*/  FFMA R10, R9, -R10, 1 ;  /* 0x3f800000090a7423 */ /* 0x000fe4000000080a */
[----:B------:R-:W0:Y:S01]  /*0f00*/  FCHK P0, R11, 6 ;  /* 0x40c000000b007902 */ /* 0x000e220000000000 */
[----:B------:R-:W-:Y:S01]  /*0f10*/  FMUL R20, R18, R3 ;  /* 0x0000000312147220 */ /* 0x000fe20000400000 */
        /* <DEDUP_REMOVED lines=9> */
.L_x_43:
[----:B------:R-:W-:Y:S05]  /*0fb0*/  BSYNC.RECONVERGENT B2 ;  /* 0x0000000000027941 */ /* 0x000fea0003800200 */
.L_x_42:
        /* <DEDUP_REMOVED lines=17> */
[----:B------:R-:W-:-:S07]  /*10d0*/  IMAD.MOV.U32 R9, RZ, RZ, R11 ;  /* 0x000000ffff097224 */ /* 0x000fce00078e000b */
.L_x_45:
[----:B------:R-:W-:Y:S05]  /*10e0*/  BSYNC.RECONVERGENT B2 ;  /* 0x0000000000027941 */ /* 0x000fea0003800200 */
.L_x_44:
        /* <DEDUP_REMOVED lines=17> */
.L_x_47:
[----:B------:R-:W-:Y:S05]  /*1200*/  BSYNC.RECONVERGENT B2 ;  /* 0x0000000000027941 */ /* 0x000fea0003800200 */
.L_x_46:
        /* <DEDUP_REMOVED lines=14> */
.L_x_49:
[----:B------:R-:W-:Y:S05]  /*12f0*/  BSYNC.RECONVERGENT B2 ;  /* 0x0000000000027941 */ /* 0x000fea0003800200 */
.L_x_48:
[----:B------:R-:W0:Y:S01]  /*1300*/  LDC R3, c[0x0][0x3bc] ;  /* 0x0000ef00ff037b82 */ /* 0x000e220000000800 */
[----:B------:R-:W-:Y:S01]  /*1310*/  IABS R24, R17 ;  /* 0x0000001100187213 */ /* 0x000fe20000000000 */
[----:B------:R-:W-:Y:S01]  /*1320*/  VIADD R23, R15, 0x1 ;  /* 0x000000010f177836 */ /* 0x000fe20000000000 */
[----:B------:R-:W-:Y:S01]  /*1330*/  ISETP.GE.AND P4, PT, R17, RZ, PT ;  /* 0x000000ff1100720c */ /* 0x000fe20003f86270 */
[----:B------:R-:W-:Y:S01]  /*1340*/  VIADD R30, R13, 0x2 ;  /* 0x000000020d1e7836 */ /* 0x000fe20000000000 */
[----:B------:R-:W-:Y:S01]  /*1350*/  ISETP.GE.AND P2, PT, R15, RZ, PT ;  /* 0x000000ff0f00720c */ /* 0x000fe20003f46270 */
[----:B------:R-:W-:Y:S01]  /*1360*/  HFMA2 R60, -RZ, RZ, 0, 0 ;  /* 0x00000000ff3c7431 */ /* 0x000fe200000001ff */
[----:B------:R-:W-:Y:S01]  /*1370*/  IABS R27, R23 ;  /* 0x00000017001b7213 */ /* 0x000fe20000000000 */
[----:B------:R-:W1:Y:S01]  /*1380*/  LDC R52, c[0x0][0x3b8] ;  /* 0x0000ee00ff347b82 */ /* 0x000e620000000800 */
[----:B------:R-:W-:Y:S01]  /*1390*/  IADD3 R28, PT, PT, R13, 0x1, RZ ;  /* 0x000000010d1c7810 */ /* 0x000fe20007ffe0ff */
[----:B------:R-:W2:Y:S01]  /*13a0*/  LDCU.64 UR8, c[0x0][0x388] ;  /* 0x00007100ff0877ac */ /* 0x000ea20008000a00 */
[----:B------:R-:W-:Y:S01]  /*13b0*/  ISETP.GE.AND P0, PT, R16, RZ, PT ;  /* 0x000000ff1000720c */ /* 0x000fe20003f06270 */
[----:B------:R-:W3:Y:S04]  /*13c0*/  LDCU.128 UR12, c[0x0][0x390] ;  /* 0x00007200ff0c77ac */ /* 0x000ee80008000c00 */
[----:B------:R-:W4:Y:S01]  /*13d0*/  LDC R71, c[0x0][0x3b4] ;  /* 0x0000ed00ff477b82 */ /* 0x000f220000000800 */
[----:B------:R-:W-:Y:S01]  /*13e0*/  UMOV UR4, 0xffffffff ;  /* 0xffffffff00047882 */ /* 0x000fe20000000000 */
[----:B0-----:R-:W-:-:S04]  /*13f0*/  IABS R26, R3 ;  /* 0x00000003001a7213 */ /* 0x001fc80000000000 */
[----:B------:R-:W0:Y:S01]  /*1400*/  I2F.RP R19, R26 ;  /* 0x0000001a00137306 */ /* 0x000e220000209400 */
[----:B-1----:R-:W-:-:S07]  /*1410*/  IABS R14, R52 ;  /* 0x00000034000e7213 */ /* 0x002fce0000000000 */
[----:B------:R-:W1:Y:S08]  /*1420*/  I2F.RP R20, R14 ;  /* 0x0000000e00147306 */ /* 0x000e700000209400 */
[----:B0-----:R-:W0:Y:S08]  /*1430*/  MUFU.RCP R19, R19 ;  /* 0x0000001300137308 */ /* 0x001e300000001000 */
[----:B-1----:R-:W1:Y:S01]  /*1440*/  MUFU.RCP R20, R20 ;  /* 0x0000001400147308 */ /* 0x002e620000001000 */
[----:B0-----:R-:W-:-:S07]  /*1450*/  IADD3 R21, PT, PT, R19, 0xffffffe, RZ ;  /* 0x0ffffffe13157810 */ /* 0x001fce0007ffe0ff */
[----:B------:R-:W0:Y:S01]  /*1460*/  F2I.FTZ.U32.TRUNC.NTZ R21, R21 ;  /* 0x0000001500157305 */ /* 0x000e22000021f000 */
[----:B-1----:R-:W-:Y:S01]  /*1470*/  IADD3 R18, PT, PT, R20, 0xffffffe, RZ ;  /* 0x0ffffffe14127810 */ /* 0x002fe20007ffe0ff */
[----:B------:R-:W-:-:S06]  /*1480*/  HFMA2 R20, -RZ, RZ, 0, 0 ;  /* 0x00000000ff147431 */ /* 0x000fcc00000001ff */
[----:B------:R-:W1:Y:S01]  /*1490*/  F2I.FTZ.U32.TRUNC.NTZ R19, R18 ;  /* 0x0000001200137305 */ /* 0x000e62000021f000 */
[----:B0-----:R-:W-:-:S04]  /*14a0*/  IMAD.MOV R25, RZ, RZ, -R21 ;  /* 0x000000ffff197224 */ /* 0x001fc800078e0a15 */
[----:B------:R-:W-:-:S04]  /*14b0*/  IMAD R25, R25, R26, RZ ;  /* 0x0000001a19197224 */ /* 0x000fc800078e02ff */
[----:B------:R-:W-:Y:S01]  /*14c0*/  IMAD.HI.U32 R22, R21, R25, R20 ;  /* 0x0000001915167227 */ /* 0x000fe200078e0014 */
[----:B------:R-:W-:Y:S02]  /*14d0*/  IABS R25, R15 ;  /* 0x0000000f00197213 */ /* 0x000fe40000000000 */
[----:B-1----:R-:W-:Y:S01]  /*14e0*/  IADD3 R31, PT, PT, RZ, -R19, RZ ;  /* 0x80000013ff1f7210 */ /* 0x002fe20007ffe0ff */
[----:B------:R-:W-:Y:S01]  /*14f0*/  IMAD.MOV.U32 R21, RZ, RZ, R24 ;  /* 0x000000ffff157224 */ /* 0x000fe200078e0018 */
[----:B------:R-:W-:Y:S01]  /*1500*/  IADD3 R24, PT, PT, R15, 0x2, RZ ;  /* 0x000000020f187810 */ /* 0x000fe20007ffe0ff */
[----:B------:R-:W-:-:S03]  /*1510*/  IMAD.HI.U32 R18, R22, R25, RZ ;  /* 0x0000001916127227 */ /* 0x000fc600078e00ff */
[----:B------:R-:W-:Y:S01]  /*1520*/  IABS R29, R24 ;  /* 0x00000018001d7213 */ /* 0x000fe20000000000 */
[----:B------:R-:W-:Y:S01]  /*1530*/  IMAD.HI.U32 R20, R22, R21, RZ ;  /* 0x0000001516147227 */ /* 0x000fe200078e00ff */
[----:B------:R-:W-:-:S03]  /*1540*/  IADD3 R18, PT, PT, -R18, RZ, RZ ;  /* 0x000000ff12127210 */ /* 0x000fc60007ffe1ff */
[----:B------:R-:W-:Y:S02]  /*1550*/  IMAD.MOV R17, RZ, RZ, -R20 ;  /* 0x000000ffff117224 */ /* 0x000fe400078e0a14 */
[----:B------:R-:W-:-:S04]  /*1560*/  IMAD.HI.U32 R20, R22, R27, RZ ;  /* 0x0000001b16147227 */ /* 0x000fc800078e00ff */
[----:B------:R-:W-:Y:S02]  /*1570*/  IMAD R17, R26, R17, R21 ;  /* 0x000000111a117224 */ /* 0x000fe400078e0215 */
[----:B------:R-:W-:Y:S02]  /*1580*/  IMAD.MOV R20, RZ, RZ, -R20 ;  /* 0x000000ffff147224 */ /* 0x000fe400078e0a14 */
[----:B------:R-:W-:Y:S01]  /*1590*/  IMAD.HI.U32 R22, R22, R29, RZ ;  /* 0x0000001d16167227 */ /* 0x000fe200078e00ff */
[----:B------:R-:W-:-:S03]  /*15a0*/  ISETP.GT.U32.AND P5, PT, R26, R17, PT ;  /* 0x000000111a00720c */ /* 0x000fc60003fa4070 */
[C---:B------:R-:W-:Y:S01]  /*15b0*/  IMAD R21, R26.reuse, R20, R27 ;  /* 0x000000141a157224 */ /* 0x040fe200078e021b */
[----:B------:R-:W-:Y:S01]  /*15c0*/  IABS R27, R28 ;  /* 0x0000001c001b7213 */ /* 0x000fe20000000000 */
[C---:B------:R-:W-:Y:S01]  /*15d0*/  IMAD R20, R26.reuse, R18, R25 ;  /* 0x000000121a147224 */ /* 0x040fe200078e0219 */
[----:B------:R-:W-:Y:S01]  /*15e0*/  MOV R18, RZ ;  /* 0x000000ff00127202 */ /* 0x000fe20000000f00 */
[----:B------:R-:W-:Y:S01]  /*15f0*/  IMAD.MOV R22, RZ, RZ, -R22 ;  /* 0x000000ffff167224 */ /* 0x000fe200078e0a16 */
[C---:B------:R-:W-:Y:S01]  /*1600*/  ISETP.GT.U32.AND P1, PT, R26.reuse, R21, PT ;  /* 0x000000151a00720c */ /* 0x040fe20003f24070 */
[----:B------:R-:W-:Y:S01]  /*1610*/  IMAD R15, R31, R14, RZ ;  /* 0x0000000e1f0f7224 */ /* 0x000fe200078e02ff */
[C---:B------:R-:W-:Y:S01]  /*1620*/  ISETP.GT.U32.AND P3, PT, R26.reuse, R20, PT ;  /* 0x000000141a00720c */ /* 0x040fe20003f64070 */
[C---:B------:R-:W-:Y:S01]  /*1630*/  IMAD R22, R26.reuse, R22, R29 ;  /* 0x000000161a167224 */ /* 0x040fe200078e021d */
[----:B------:R-:W-:Y:S01]  /*1640*/  IABS R25, R16 ;  /* 0x0000001000197213 */ /* 0x000fe20000000000 */
[----:B------:R-:W-:Y:S01]  /*1650*/  @!P5 IMAD.IADD R17, R17, 0x1, -R26 ;  /* 0x000000011111d824 */ /* 0x000fe200078e0a1a */
[----:B------:R-:W-:Y:S01]  /*1660*/  IABS R16, R13 ;  /* 0x0000000d00107213 */ /* 0x000fe20000000000 */
[----:B------:R-:W-:Y:S01]  /*1670*/  IMAD.HI.U32 R18, R19, R15, R18 ;  /* 0x0000000f13127227 */ /* 0x000fe200078e0012 */
[----:B------:R-:W-:-:S02]  /*1680*/  ISETP.GT.U32.AND P6, PT, R26, R22, PT ;  /* 0x000000161a00720c */ /* 0x000fc40003fc4070 */
[----:B------:R-:W-:Y:S02]  /*1690*/  ISETP.GT.U32.AND P5, PT, R26, R17, PT ;  /* 0x000000111a00720c */ /* 0x000fe40003fa4070 */
[----:B------:R-:W-:Y:S01]  /*16a0*/  IABS R29, R30 ;  /* 0x0000001e001d7213 */ /* 0x000fe20000000000 */
[----:B------:R-:W-:Y:S01]  /*16b0*/  IMAD.HI.U32 R15, R18, R25, RZ ;  /* 0x00000019120f7227 */ /* 0x000fe200078e00ff */
[----:B------:R-:W-:-:S03]  /*16c0*/  @!P1 IADD3 R21, PT, PT, R21, -R26, RZ ;  /* 0x8000001a15159210 */ /* 0x000fc60007ffe0ff */
[--C-:B------:R-:W-:Y:S01]  /*16d0*/  @!P3 IMAD.IADD R20, R20, 0x1, -R26.reuse ;  /* 0x000000011414b824 */ /* 0x100fe200078e0a1a */
[----:B------:R-:W-:Y:S01]  /*16e0*/  ISETP.GT.U32.AND P1, PT, R26, R21, PT ;  /* 0x000000151a00720c */ /* 0x000fe20003f24070 */
[----:B------:R-:W-:Y:S02]  /*16f0*/  IMAD.MOV R15, RZ, RZ, -R15 ;  /* 0x000000ffff0f7224 */ /* 0x000fe400078e0a0f */
[----:B------:R-:W-:Y:S01]  /*1700*/  @!P6 IADD3 R22, PT, PT, R22, -R26, RZ ;  /* 0x8000001a1616e210 */ /* 0x000fe20007ffe0ff */
[----:B------:R-:W-:Y:S01]  /*1710*/  IMAD.HI.U32 R19, R18, R27, RZ ;  /* 0x0000001b12137227 */ /* 0x000fe200078e00ff */
[C---:B------:R-:W-:Y:S02]  /*1720*/  ISETP.GT.U32.AND P3, PT, R26.reuse, R20, PT ;  /* 0x000000141a00720c */ /* 0x040fe40003f64070 */
[----:B------:R-:W-:Y:S01]  /*1730*/  ISETP.GT.U32.AND P6, PT, R26, R22, PT ;  /* 0x000000161a00720c */ /* 0x000fe20003fc4070 */
[----:B------:R-:W-:Y:S01]  /*1740*/  @!P5 IMAD.IADD R17, R17, 0x1, -R26 ;  /* 0x000000011111d824 */ /* 0x000fe200078e0a1a */
[----:B------:R-:W-:Y:S01]  /*1750*/  ISETP.GE.AND P5, PT, R23, RZ, PT ;  /* 0x000000ff1700720c */ /* 0x000fe20003fa6270 */
[----:B------:R-:W-:Y:S01]  /*1760*/  IMAD R15, R14, R15, R25 ;  /* 0x0000000f0e0f7224 */ /* 0x000fe200078e0219 */
[----:B------:R-:W-:Y:S01]  /*1770*/  MOV R23, R16 ;  /* 0x0000001000177202 */ /* 0x000fe20000000f00 */
[----:B------:R-:W-:Y:S01]  /*1780*/  IMAD.MOV R19, RZ, RZ, -R19 ;  /* 0x000000ffff137224 */ /* 0x000fe200078e0a13 */
[----:B------:R-:W-:-:S02]  /*1790*/  @!P1 IADD3 R21, PT, PT, R21, -R26, RZ ;  /* 0x8000001a15159210 */ /* 0x000fc40007ffe0ff */
[----:B------:R-:W-:Y:S01]  /*17a0*/  ISETP.GE.AND P1, PT, R24, RZ, PT ;  /* 0x000000ff1800720c */ /* 0x000fe20003f26270 */
[----:B------:R-:W-:Y:S01]  /*17b0*/  IMAD.HI.U32 R16, R18, R23, RZ ;  /* 0x0000001712107227 */ /* 0x000fe200078e00ff */
[----:B------:R-:W-:Y:S02]  /*17c0*/  @!P4 IADD3 R17, PT, PT, -R17, RZ, RZ ;  /* 0x000000ff1111c210 */ /* 0x000fe40007ffe1ff */
[----:B------:R-:W-:Y:S01]  /*17d0*/  @!P3 IADD3 R20, PT, PT, R20, -R26, RZ ;  /* 0x8000001a1414b210 */ /* 0x000fe20007ffe0ff */
[----:B------:R-:W-:Y:S01]  /*17e0*/  IMAD.HI.U32 R18, R18, R29, RZ ;  /* 0x0000001d12127227 */ /* 0x000fe200078e00ff */
[----:B------:R-:W-:Y:S02]  /*17f0*/  ISETP.GT.U32.AND P3, PT, R14, R15, PT ;  /* 0x0000000f0e00720c */ /* 0x000fe40003f64070 */
[----:B------:R-:W-:Y:S01]  /*1800*/  IADD3 R16, PT, PT, -R16, RZ, RZ ;  /* 0x000000ff10107210 */ /* 0x000fe20007ffe1ff */
[----:B------:R-:W-:Y:S01]  /*1810*/  IMAD.MOV R18, RZ, RZ, -R18 ;  /* 0x000000ffff127224 */ /* 0x000fe200078e0a12 */
[----:B------:R-:W-:Y:S01]  /*1820*/  ISETP.NE.AND P4, PT, R3, RZ, PT ;  /* 0x000000ff0300720c */ /* 0x000fe20003f85270 */
[----:B------:R-:W-:-:S02]  /*1830*/  IMAD R25, R14, R19, R27 ;  /* 0x000000130e197224 */ /* 0x000fc400078e021b */
[----:B------:R-:W-:Y:S02]  /*1840*/  @!P6 IMAD.IADD R22, R22, 0x1, -R26 ;  /* 0x000000011616e824 */ /* 0x000fe400078e0a1a */
[C---:B------:R-:W-:Y:S01]  /*1850*/  IMAD R23, R14.reuse, R16, R23 ;  /* 0x000000100e177224 */ /* 0x040fe200078e0217 */
[C---:B------:R-:W-:Y:S01]  /*1860*/  ISETP.GT.U32.AND P6, PT, R14.reuse, R25, PT ;  /* 0x000000190e00720c */ /* 0x040fe20003fc4070 */
[C---:B------:R-:W-:Y:S01]  /*1870*/  IMAD R27, R14.reuse, R18, R29 ;  /* 0x000000120e1b7224 */ /* 0x040fe200078e021d */
[----:B------:R-:W-:Y:S01]  /*1880*/  LOP3.LUT R16, RZ, R3, RZ, 0x33, !PT ;  /* 0x00000003ff107212 */ /* 0x000fe200078e33ff */
[----:B------:R-:W-:Y:S01]  /*1890*/  @!P5 IMAD.MOV R21, RZ, RZ, -R21 ;  /* 0x000000ffff15d224 */ /* 0x000fe200078e0a15 */
[----:B------:R-:W-:Y:S01]  /*18a0*/  @!P3 IADD3 R15, PT, PT, R15, -R14, RZ ;  /* 0x8000000e0f0fb210 */ /* 0x000fe20007ffe0ff */
[----:B------:R-:W-:Y:S01]  /*18b0*/  @!P2 IMAD.MOV R20, RZ, RZ, -R20 ;  /* 0x000000ffff14a224 */ /* 0x000fe200078e0a14 */
[C---:B------:R-:W-:Y:S02]  /*18c0*/  ISETP.GT.U32.AND P5, PT, R14.reuse, R23, PT ;  /* 0x000000170e00720c */ /* 0x040fe40003fa4070 */
[----:B------:R-:W-:-:S02]  /*18d0*/  ISETP.GT.U32.AND P3, PT, R14, R27, PT ;  /* 0x0000001b0e00720c */ /* 0x000fc40003f64070 */
[----:B------:R-:W-:Y:S02]  /*18e0*/  ISETP.GT.U32.AND P2, PT, R14, R15, PT ;  /* 0x0000000f0e00720c */ /* 0x000fe40003f44070 */
[----:B------:R-:W-:Y:S01]  /*18f0*/  @!P1 IADD3 R22, PT, PT, -R22, RZ, RZ ;  /* 0x000000ff16169210 */ /* 0x000fe20007ffe1ff */
[--C-:B------:R-:W-:Y:S01]  /*1900*/  @!P6 IMAD.IADD R25, R25, 0x1, -R14.reuse ;  /* 0x000000011919e824 */ /* 0x100fe200078e0a0e */
[C---:B------:R-:W-:Y:S02]  /*1910*/  SEL R17, R16.reuse, R17, !P4 ;  /* 0x0000001110117207 */ /* 0x040fe40006000000 */
[C---:B------:R-:W-:Y:S02]  /*1920*/  SEL R20, R16.reuse, R20, !P4 ;  /* 0x0000001410147207 */ /* 0x040fe40006000000 */
[----:B------:R-:W-:Y:S02]  /*1930*/  SEL R21, R16, R21, !P4 ;  /* 0x0000001510157207 */ /* 0x000fe40006000000 */
[----:B------:R-:W-:Y:S01]  /*1940*/  @!P5 IADD3 R23, PT, PT, R23, -R14, RZ ;  /* 0x8000000e1717d210 */ /* 0x000fe20007ffe0ff */
[----:B------:R-:W-:Y:S01]  /*1950*/  @!P3 IMAD.IADD R27, R27, 0x1, -R14 ;  /* 0x000000011b1bb824 */ /* 0x000fe200078e0a0e */
[----:B------:R-:W-:-:S02]  /*1960*/  ISETP.GT.U32.AND P3, PT, R14, R25, PT ;  /* 0x000000190e00720c */ /* 0x000fc40003f64070 */
[----:B------:R-:W-:Y:S02]  /*1970*/  @!P2 IADD3 R15, PT, PT, R15, -R14, RZ ;  /* 0x8000000e0f0fa210 */ /* 0x000fe40007ffe0ff */
[----:B------:R-:W-:Y:S02]  /*1980*/  ISETP.GT.U32.AND P2, PT, R14, R23, PT ;  /* 0x000000170e00720c */ /* 0x000fe40003f44070 */
[----:B------:R-:W-:Y:S01]  /*1990*/  SEL R19, R16, R22, !P4 ;  /* 0x0000001610137207 */ /* 0x000fe20006000000 */
[----:B------:R-:W-:Y:S01]  /*19a0*/  @!P0 IMAD.MOV R15, RZ, RZ, -R15 ;  /* 0x000000ffff0f8224 */ /* 0x000fe200078e0a0f */
[----:B------:R-:W-:Y:S02]  /*19b0*/  ISETP.GE.AND P4, PT, R28, RZ, PT ;  /* 0x000000ff1c00720c */ /* 0x000fe40003f86270 */
[----:B------:R-:W-:Y:S02]  /*19c0*/  ISETP.GT.U32.AND P5, PT, R14, R27, PT ;  /* 0x0000001b0e00720c */ /* 0x000fe40003fa4070 */
[----:B------:R-:W-:-:S02]  /*19d0*/  ISETP.GE.AND P1, PT, R13, RZ, PT ;  /* 0x000000ff0d00720c */ /* 0x000fc40003f26270 */
[----:B------:R-:W-:Y:S02]  /*19e0*/  ISETP.GE.AND P6, PT, R30, RZ, PT ;  /* 0x000000ff1e00720c */ /* 0x000fe40003fc6270 */
[-C--:B------:R-:W-:Y:S01]  /*19f0*/  @!P3 IADD3 R25, PT, PT, R25, -R14.reuse, RZ ;  /* 0x8000000e1919b210 */ /* 0x080fe20007ffe0ff */
[----:B------:R-:W-:Y:S01]  /*1a00*/  @!P2 IMAD.IADD R23, R23, 0x1, -R14 ;  /* 0x000000011717a824 */ /* 0x000fe200078e0a0e */
[----:B------:R-:W-:Y:S02]  /*1a10*/  SHF.R.S32.HI R16, RZ, 0x1f, R17 ;  /* 0x0000001fff107819 */ /* 0x000fe40000011411 */
[----:B------:R-:W-:Y:S01]  /*1a20*/  ISETP.NE.AND P2, PT, R52, RZ, PT ;  /* 0x000000ff3400720c */ /* 0x000fe20003f45270 */
[----:B------:R-:W-:Y:S01]  /*1a30*/  @!P4 IMAD.MOV R25, RZ, RZ, -R25 ;  /* 0x000000ffff19c224 */ /* 0x000fe200078e0a19 */
[----:B------:R-:W-:Y:S02]  /*1a40*/  SHF.R.S32.HI R18, RZ, 0x1f, R20 ;  /* 0x0000001fff127819 */ /* 0x000fe40000011414 */
[----:B------:R-:W-:-:S02]  /*1a50*/  @!P5 IADD3 R27, PT, PT, R27, -R14, RZ ;  /* 0x8000000e1b1bd210 */ /* 0x000fc40007ffe0ff */
[----:B------:R-:W-:Y:S02]  /*1a60*/  LOP3.LUT R14, RZ, R52, RZ, 0x33, !PT ;  /* 0x00000034ff0e7212 */ /* 0x000fe400078e33ff */
[----:B------:R-:W-:Y:S02]  /*1a70*/  SHF.R.S32.HI R22, RZ, 0x1f, R21 ;  /* 0x0000001fff167819 */ /* 0x000fe40000011415 */
[----:B------:R-:W-:Y:S02]  /*1a80*/  LOP3.LUT R16, R16, R3, RZ, 0xc0, !PT ;  /* 0x0000000310107212 */ /* 0x000fe400078ec0ff */
[----:B------:R-:W-:Y:S02]  /*1a90*/  @!P1 IADD3 R23, PT, PT, -R23, RZ, RZ ;  /* 0x000000ff17179210 */ /* 0x000fe40007ffe1ff */
[----:B------:R-:W-:Y:S01]  /*1aa0*/  SHF.R.S32.HI R24, RZ, 0x1f, R19 ;  /* 0x0000001fff187819 */ /* 0x000fe20000011413 */
[----:B------:R-:W-:Y:S01]  /*1ab0*/  IMAD.IADD R47, R17, 0x1, R16 ;  /* 0x00000001112f7824 */ /* 0x000fe200078e0210 */
[----:B------:R-:W-:-:S02]  /*1ac0*/  @!P6 IADD3 R27, PT, PT, -R27, RZ, RZ ;  /* 0x000000ff1b1be210 */ /* 0x000fc40007ffe1ff */
[C---:B------:R-:W-:Y:S02]  /*1ad0*/  SEL R15, R14.reuse, R15, !P2 ;  /* 0x0000000f0e0f7207 */ /* 0x040fe40005000000 */
[----:B------:R-:W-:Y:S02]  /*1ae0*/  SEL R25, R14, R25, !P2 ;  /* 0x000000190e197207 */ /* 0x000fe40005000000 */
[-C--:B------:R-:W-:Y:S02]  /*1af0*/  LOP3.LUT R13, R18, R3.reuse, RZ, 0xc0, !PT ;  /* 0x00000003120d7212 */ /* 0x080fe400078ec0ff */
[----:B------:R-:W-:Y:S02]  /*1b00*/  LOP3.LUT R22, R22, R3, RZ, 0xc0, !PT ;  /* 0x0000000316167212 */ /* 0x000fe400078ec0ff */
[----:B------:R-:W-:Y:S02]  /*1b10*/  SEL R23, R14, R23, !P2 ;  /* 0x000000170e177207 */ /* 0x000fe40005000000 */
[----:B------:R-:W-:Y:S01]  /*1b20*/  LOP3.LUT R24, R24, R3, RZ, 0xc0, !PT ;  /* 0x0000000318187212 */ /* 0x000fe200078ec0ff */
[----:B------:R-:W-:Y:S01]  /*1b30*/  IMAD.IADD R51, R21, 0x1, R22 ;  /* 0x0000000115337824 */ /* 0x000fe200078e0216 */
[----:B------:R-:W-:-:S02]  /*1b40*/  SEL R14, R14, R27, !P2 ;  /* 0x0000001b0e0e7207 */ /* 0x000fc40005000000 */
[----:B------:R-:W-:Y:S01]  /*1b50*/  SHF.R.S32.HI R3, RZ, 0x1f, R15 ;  /* 0x0000001fff037819 */ /* 0x000fe2000001140f */
[----:B------:R-:W-:Y:S01]  /*1b60*/  IMAD.IADD R19, R19, 0x1, R24 ;  /* 0x0000000113137824 */ /* 0x000fe200078e0218 */
[----:B------:R-:W-:Y:S02]  /*1b70*/  SHF.R.S32.HI R17, RZ, 0x1f, R25 ;  /* 0x0000001fff117819 */ /* 0x000fe40000011419 */
[----:B------:R-:W-:Y:S02]  /*1b80*/  IADD3 R49, PT, PT, R20, R13, RZ ;  /* 0x0000000d14317210 */ /* 0x000fe40007ffe0ff */
[----:B------:R-:W-:Y:S02]  /*1b90*/  SHF.R.S32.HI R13, RZ, 0x1f, R23 ;  /* 0x0000001fff0d7819 */ /* 0x000fe40000011417 */
[----:B------:R-:W-:Y:S02]  /*1ba0*/  SHF.R.S32.HI R21, RZ, 0x1f, R14 ;  /* 0x0000001fff157819 */ /* 0x000fe4000001140e */
[----:B------:R-:W-:-:S02]  /*1bb0*/  LOP3.LUT R28, R3, R52, RZ, 0xc0, !PT ;  /* 0x00000034031c7212 */ /* 0x000fc400078ec0ff */
[-C--:B------:R-:W-:Y:S02]  /*1bc0*/  LOP3.LUT R44, R17, R52.reuse, RZ, 0xc0, !PT ;  /* 0x00000034112c7212 */ /* 0x080fe400078ec0ff */
[-C--:B------:R-:W-:Y:S01]  /*1bd0*/  LOP3.LUT R36, R13, R52.reuse, RZ, 0xc0, !PT ;  /* 0x000000340d247212 */ /* 0x080fe200078ec0ff */
[----:B------:R-:W-:Y:S01]  /*1be0*/  IMAD.IADD R28, R15, 0x1, R28 ;  /* 0x000000010f1c7824 */ /* 0x000fe200078e021c */
[----:B------:R-:W-:Y:S01]  /*1bf0*/  LOP3.LUT R21, R21, R52, RZ, 0xc0, !PT ;  /* 0x0000003415157212 */ /* 0x000fe200078ec0ff */
[----:B------:R-:W-:Y:S01]  /*1c00*/  IMAD.IADD R44, R25, 0x1, R44 ;  /* 0x00000001192c7824 */ /* 0x000fe200078e022c */
[----:B------:R-:W-:Y:S02]  /*1c10*/  IADD3 R36, PT, PT, R23, R36, RZ ;  /* 0x0000002417247210 */ /* 0x000fe40007ffe0ff */
[----:B------:R-:W-:Y:S02]  /*1c20*/  IADD3 R14, PT, PT, R14, R21, RZ ;  /* 0x000000150e0e7210 */ /* 0x000fe40007ffe0ff */
[----:B------:R-:W-:-:S02]  /*1c30*/  SHF.R.S32.HI R29, RZ, 0x1f, R28 ;  /* 0x0000001fff1d7819 */ /* 0x000fc4000001141c */
[----:B------:R-:W-:Y:S02]  /*1c40*/  SHF.R.S32.HI R37, RZ, 0x1f, R36 ;  /* 0x0000001fff257819 */ /* 0x000fe40000011424 */
[----:B------:R-:W-:Y:S01]  /*1c50*/  SHF.R.S32.HI R45, RZ, 0x1f, R44 ;  /* 0x0000001fff2d7819 */ /* 0x000fe2000001142c */
[-C--:B------:R-:W-:Y:S01]  /*1c60*/  IMAD.WIDE R22, R47, R52.reuse, R28 ;  /* 0x000000342f167225 */ /* 0x080fe200078e021c */
[----:B------:R-:W-:Y:S02]  /*1c70*/  SHF.R.S32.HI R15, RZ, 0x1f, R14 ;  /* 0x0000001fff0f7819 */ /* 0x000fe4000001140e */
[----:B----4-:R-:W-:Y:S01]  /*1c80*/  SHF.R.S32.HI R3, RZ, 0x1f, R71 ;  /* 0x0000001fff037819 */ /* 0x010fe20000011447 */
[----:B------:R-:W-:-:S04]  /*1c90*/  IMAD.WIDE R24, R49, R52, R28 ;  /* 0x0000003431187225 */ /* 0x000fc800078e021c */
        /* <DEDUP_REMOVED lines=14> */
[-C--:B------:R-:W-:Y:S02]  /*1d80*/  IMAD R15, R23, R71.reuse, RZ ;  /* 0x00000047170f7224 */ /* 0x080fe400078e02ff */
[-C--:B------:R-:W-:Y:S02]  /*1d90*/  IMAD R75, R25, R71.reuse, RZ ;  /* 0x00000047194b7224 */ /* 0x080fe400078e02ff */
[-C--:B------:R-:W-:Y:S02]  /*1da0*/  IMAD R17, R27, R71.reuse, RZ ;  /* 0x000000471b117224 */ /* 0x080fe400078e02ff */
[-C--:B------:R-:W-:Y:S02]  /*1db0*/  IMAD R73, R29, R71.reuse, RZ ;  /* 0x000000471d497224 */ /* 0x080fe400078e02ff */
[-C--:B------:R-:W-:Y:S02]  /*1dc0*/  IMAD R19, R31, R71.reuse, RZ ;  /* 0x000000471f137224 */ /* 0x080fe400078e02ff */
[----:B------:R-:W-:-:S02]  /*1dd0*/  IMAD R61, R33, R71, RZ ;  /* 0x00000047213d7224 */ /* 0x000fc400078e02ff */
        /* <DEDUP_REMOVED lines=9> */
[----:B------:R-:W-:Y:S02]  /*1e70*/  IMAD R14, R53, R71, RZ ;  /* 0x00000047350e7224 */ /* 0x000fe400078e02ff */
[-C--:B------:R-:W-:Y:S02]  /*1e80*/  IMAD R15, R22, R3.reuse, R15 ;  /* 0x00000003160f7224 */ /* 0x080fe400078e020f */
[----:B------:R-:W-:-:S02]  /*1e90*/  IMAD R75, R24, R3, R75 ;  /* 0x00000003184b7224 */ /* 0x000fc400078e024b */
[-C--:B------:R-:W-:Y:S02]  /*1ea0*/  IMAD R17, R26, R3.reuse, R17 ;  /* 0x000000031a117224 */ /* 0x080fe400078e0211 */
[-C--:B------:R-:W-:Y:S02]  /*1eb0*/  IMAD R73, R28, R3.reuse, R73 ;  /* 0x000000031c497224 */ /* 0x080fe400078e0249 */
[-C--:B------:R-:W-:Y:S02]  /*1ec0*/  IMAD R19, R30, R3.reuse, R19 ;  /* 0x000000031e137224 */ /* 0x080fe400078e0213 */
[-C--:B------:R-:W-:Y:S02]  /*1ed0*/  IMAD R61, R32, R3.reuse, R61 ;  /* 0x00000003203d7224 */ /* 0x080fe400078e023d */
        /* <DEDUP_REMOVED lines=9> */
[----:B------:R-:W-:Y:S01]  /*1f70*/  IMAD R3, R52, R3, R14 ;  /* 0x0000000334037224 */ /* 0x000fe200078e020e */
[-C--:B------:R-:W-:Y:S01]  /*1f80*/  IABS R14, R71.reuse ;  /* 0x00000047000e7213 */ /* 0x080fe20000000000 */
[----:B------:R-:W-:-:S04]  /*1f90*/  IMAD.WIDE.U32 R24, R24, R71, RZ ;  /* 0x0000004718187225 */ /* 0x000fc800078e00ff */
[----:B------:R-:W-:Y:S01]  /*1fa0*/  IMAD.WIDE.U32 R28, R28, R71, RZ ;  /* 0x000000471c1c7225 */ /* 0x000fe200078e00ff */
[----:B------:R-:W-:-:S03]  /*1fb0*/  IADD3 R16, PT, PT, R25, R75, RZ ;  /* 0x0000004b19107210 */ /* 0x000fc60007ffe0ff */
        /* <DEDUP_REMOVED lines=14> */
[----:B------:R-:W-:-:S04]  /*20a0*/  IMAD.WIDE.U32 R26, R26, R71, RZ ;  /* 0x000000471a1a7225 */ /* 0x000fc800078e00ff */
[----:B------:R-:W-:-:S04]  /*20b0*/  IMAD.WIDE.U32 R30, R30, R71, RZ ;  /* 0x000000471e1e7225 */ /* 0x000fc800078e00ff */
[----:B------:R-:W-:-:S04]  /*20c0*/  IMAD.WIDE.U32 R34, R34, R71, RZ ;  /* 0x0000004722227225 */ /* 0x000fc800078e00ff */
[----:B------:R-:W-:-:S04]  /*20d0*/  IMAD.WIDE.U32 R38, R38, R71, RZ ;  /* 0x0000004726267225 */ /* 0x000fc800078e00ff */
[----:B------:R-:W-:-:S04]  /*20e0*/  IMAD.WIDE.U32 R42, R42, R71, RZ ;  /* 0x000000472a2a7225 */ /* 0x000fc800078e00ff */
[----:B------:R-:W-:-:S04]  /*20f0*/  IMAD.WIDE.U32 R46, R46, R71, RZ ;  /* 0x000000472e2e7225 */ /* 0x000fc800078e00ff */
[----:B------:R-:W-:Y:S01]  /*2100*/  IMAD.WIDE.U32 R50, R50, R71, RZ ;  /* 0x0000004732327225 */ /* 0x000fe200078e00ff */
[----:B------:R-:W-:-:S03]  /*2110*/  CS2R R70, SRZ ;  /* 0x0000000000467805 */ /* 0x000fc6000001ff00 */
[----:B------:R-:W-:Y:S02]  /*2120*/  IMAD.IADD R15, R23, 0x1, R15 ;  /* 0x00000001170f7824 */ /* 0x000fe400078e020f */
[----:B------:R-:W-:Y:S02]  /*2130*/  IMAD.IADD R17, R27, 0x1, R17 ;  /* 0x000000011b117824 */ /* 0x000fe400078e0211 */
[----:B------:R-:W-:Y:S02]  /*2140*/  IMAD.IADD R19, R31, 0x1, R19 ;  /* 0x000000011f137824 */ /* 0x000fe400078e0213 */
[----:B------:R-:W-:Y:S02]  /*2150*/  IMAD.IADD R21, R35, 0x1, R21 ;  /* 0x0000000123157824 */ /* 0x000fe400078e0215 */
[----:B------:R-:W-:Y:S02]  /*2160*/  IMAD.IADD R63, R39, 0x1, R63 ;  /* 0x00000001273f7824 */ /* 0x000fe400078e023f */
[----:B------:R-:W-:-:S02]  /*2170*/  IMAD.IADD R65, R43, 0x1, R65 ;  /* 0x000000012b417824 */ /* 0x000fc400078e0241 */
[----:B------:R-:W-:Y:S02]  /*2180*/  IMAD.IADD R67, R47, 0x1, R67 ;  /* 0x000000012f437824 */ /* 0x000fe400078e0243 */
[----:B--23--:R-:W-:-:S07]  /*2190*/  IMAD.IADD R69, R51, 0x1, R69 ;  /* 0x0000000133457824 */ /* 0x00cfce00078e0245 */
.L_x_50:
[----:B------:R-:W0:Y:S01]  /*21a0*/  I2F.RP R57, R14 ;  /* 0x0000000e00397306 */ /* 0x000e220000209400 */
[----:B------:R-:W1:Y:S01]  /*21b0*/  LDC R13, c[0x0][0x3b4] ;  /* 0x0000ed00ff0d7b82 */ /* 0x000e620000000800 */
[----:B------:R-:W-:-:S04]  /*21c0*/  IADD3 R56, PT, PT, R12, -0x1, RZ ;  /* 0xffffffff0c387810 */ /* 0x000fc80007ffe0ff */
[----:B------:R-:W-:Y:S02]  /*21d0*/  ISETP.GE.AND P2, PT, R56, RZ, PT ;  /* 0x000000ff3800720c */ /* 0x000fe40003f46270 */
[----:B0-----:R-:W0:Y:S02]  /*21e0*/  MUFU.RCP R57, R57 ;  /* 0x0000003900397308 */ /* 0x001e240000001000 */
[----:B0-----:R-:W-:Y:S02]  /*21f0*/  IADD3 R54, PT, PT, R57, 0xffffffe, RZ ;  /* 0x0ffffffe39367810 */ /* 0x001fe40007ffe0ff */
[----:B-1----:R-:W-:-:S04]  /*2200*/  IABS R57, R13 ;  /* 0x0000000d00397213 */ /* 0x002fc80000000000 */
[----:B------:R0:W1:Y:S02]  /*2210*/  F2I.FTZ.U32.TRUNC.NTZ R55, R54 ;  /* 0x0000003600377305 */ /* 0x000064000021f000 */
[----:B0-----:R-:W-:Y:S01]  /*2220*/  MOV R54, RZ ;  /* 0x000000ff00367202 */ /* 0x001fe20000000f00 */
[----:B-1----:R-:W-:-:S04]  /*2230*/  IMAD.MOV R59, RZ, RZ, -R55 ;  /* 0x000000ffff3b7224 */ /* 0x002fc800078e0a37 */
[----:B------:R-:W-:-:S04]  /*2240*/  IMAD R59, R59, R14, RZ ;  /* 0x0000000e3b3b7224 */ /* 0x000fc800078e02ff */
[----:B------:R-:W-:Y:S01]  /*2250*/  IMAD.HI.U32 R58, R55, R59, R54 ;  /* 0x0000003b373a7227 */ /* 0x000fe200078e0036 */
[----:B------:R-:W-:-:S05]  /*2260*/  IABS R55, R56 ;  /* 0x0000003800377213 */ /* 0x000fca0000000000 */
[----:B------:R-:W-:-:S04]  /*2270*/  IMAD.HI.U32 R54, R58, R55, RZ ;  /* 0x000000373a367227 */ /* 0x000fc800078e00ff */
[----:B------:R-:W-:Y:S01]  /*2280*/  IMAD.MOV.U32 R58, RZ, RZ, R57 ;  /* 0x000000ffff3a7224 */ /* 0x000fe200078e0039 */
[----:B------:R-:W-:-:S05]  /*2290*/  IADD3 R54, PT, PT, -R54, RZ, RZ ;  /* 0x000000ff36367210 */ /* 0x000fca0007ffe1ff */
[----:B------:R-:W-:-:S05]  /*22a0*/  IMAD R55, R58, R54, R55 ;  /* 0x000000363a377224 */ /* 0x000fca00078e0237 */
[----:B------:R-:W-:-:S13]  /*22b0*/  ISETP.GT.U32.AND P0, PT, R14, R55, PT ;  /* 0x000000370e00720c */ /* 0x000fda0003f04070 */
[----:B------:R-:W-:Y:S02]  /*22c0*/  @!P0 IADD3 R55, PT, PT, R55, -R58, RZ ;  /* 0x8000003a37378210 */ /* 0x000fe40007ffe0ff */
[----:B------:R-:W-:Y:S02]  /*22d0*/  ISETP.NE.AND P0, PT, R13, RZ, PT ;  /* 0x000000ff0d00720c */ /* 0x000fe40003f05270 */
[----:B------:R-:W-:-:S13]  /*22e0*/  ISETP.GT.U32.AND P1, PT, R14, R55, PT ;  /* 0x000000370e00720c */ /* 0x000fda0003f24070 */
[----:B------:R-:W-:-:S05]  /*22f0*/  @!P1 IMAD.IADD R55, R55, 0x1, -R58 ;  /* 0x0000000137379824 */ /* 0x000fca00078e0a3a */
[----:B------:R-:W-:Y:S02]  /*2300*/  @!P2 IADD3 R55, PT, PT, -R55, RZ, RZ ;  /* 0x000000ff3737a210 */ /* 0x000fe40007ffe1ff */
[----:B------:R-:W-:-:S04]  /*2310*/  @!P0 LOP3.LUT R55, RZ, R13, RZ, 0x33, !PT ;  /* 0x0000000dff378212 */ /* 0x000fc800078e33ff */
[----:B------:R-:W-:-:S04]  /*2320*/  SHF.R.S32.HI R54, RZ, 0x1f, R55 ;  /* 0x0000001fff367819 */ /* 0x000fc80000011437 */
[----:B------:R-:W-:Y:S02]  /*2330*/  LOP3.LUT R54, R54, R13, RZ, 0xc0, !PT ;  /* 0x0000000d36367212 */ /* 0x000fe400078ec0ff */
[----:B------:R-:W2:Y:S02]  /*2340*/  LDL R13, [R0] ;  /* 0x00000000000d7983 */ /* 0x000ea40000100800 */
[----:B------:R-:W-:-:S04]  /*2350*/  IADD3 R61, PT, PT, R55, R54, RZ ;  /* 0x00000036373d7210 */ /* 0x000fc80007ffe0ff */
[----:B------:R-:W-:Y:S02]  /*2360*/  SHF.R.S32.HI R54, RZ, 0x1f, R61 ;  /* 0x0000001fff367819 */ /* 0x000fe4000001143d */
[----:B------:R-:W-:-:S05]  /*2370*/  IADD3 R55, P0, PT, R61, R22, RZ ;  /* 0x000000163d377210 */ /* 0x000fca0007f1e0ff */
[----:B------:R-:W-:Y:S01]  /*2380*/  IMAD.X R56, R54, 0x1, R15, P0 ;  /* 0x0000000136387824 */ /* 0x000fe200000e060f */
[----:B------:R-:W-:-:S04]  /*2390*/  SHF.L.U32 R54, R55, 0x3, RZ ;  /* 0x0000000337367819 */ /* 0x000fc800000006ff */
[----:B------:R-:W-:Y:S02]  /*23a0*/  SHF.L.U64.HI R55, R55, 0x3, R56 ;  /* 0x0000000337377819 */ /* 0x000fe40000010238 */
[----:B------:R-:W-:-:S04]  /*23b0*/  IADD3 R58, P0, PT, R54, UR8, RZ ;  /* 0x00000008363a7c10 */ /* 0x000fc8000ff1e0ff */
[----:B------:R-:W-:-:S05]  /*23c0*/  IADD3.X R59, PT, PT, R55, UR9, RZ, P0, !PT ;  /* 0x00000009373b7c10 */ /* 0x000fca00087fe4ff */
[----:B------:R-:W3:Y:S01]  /*23d0*/  LDG.E R58, desc[UR6][R58.64] ;  /* 0x000000063a3a7981 */ /* 0x000ee2000c1e1900 */
[----:B------:R-:W-:-:S04]  /*23e0*/  IADD3 R56, P0, PT, R54, UR12, RZ ;  /* 0x0000000c36387c10 */ /* 0x000fc8000ff1e0ff */
[----:B------:R-:W-:-:S05]  /*23f0*/  IADD3.X R57, PT, PT, R55, UR13, RZ, P0, !PT ;  /* 0x0000000d37397c10 */ /* 0x000fca00087fe4ff */
[----:B------:R-:W4:Y:S01]  /*2400*/  LDG.E R56, desc[UR6][R56.64] ;  /* 0x0000000638387981 */ /* 0x000f22000c1e1900 */
[----:B------:R-:W-:-:S04]  /*2410*/  IADD3 R54, P0, PT, R54, UR14, RZ ;  /* 0x0000000e36367c10 */ /* 0x000fc8000ff1e0ff */
[----:B------:R-:W-:Y:S02]  /*2420*/  IADD3.X R55, PT, PT, R55, UR15, RZ, P0, !PT ;  /* 0x0000000f37377c10 */ /* 0x000fe400087fe4ff */
[----:B------:R-:W-:-:S03]  /*2430*/  IADD3 R75, P0, PT, R61, R24, RZ ;  /* 0x000000183d4b7210 */ /* 0x000fc60007f1e0ff */
[----:B------:R0:W5:Y:S02]  /*2440*/  LDG.E R72, desc[UR6][R54.64] ;  /* 0x0000000636487981 */ /* 0x000164000c1e1900 */
[----:B------:R-:W-:-:S05]  /*2450*/  IMAD.SHL.U32 R76, R75, 0x8, RZ ;  /* 0x000000084b4c7824 */ /* 0x000fca00078e00ff */
[----:B0-----:R-:W-:Y:S01]  /*2460*/  IADD3 R54, P1, PT, R76, UR14, RZ ;  /* 0x0000000e4c367c10 */ /* 0x001fe2000ff3e0ff */
[----:B--2---:R-:W-:-:S04]  /*2470*/  FMUL R73, R13, R4 ;  /* 0x000000040d497220 */ /* 0x004fc80000400000 */
[----:B------:R-:W-:-:S04]  /*2480*/  FMUL R73, R73, R8 ;  /* 0x0000000849497220 */ /* 0x000fc80000400000 */
[----:B---3--:R-:W-:Y:S01]  /*2490*/  FFMA R74, R73, R58, R60 ;  /* 0x0000003a494a7223 */ /* 0x008fe2000000003c */
[----:B------:R-:W-:-:S04]  /*24a0*/  SHF.R.S32.HI R60, RZ, 0x1f, R61 ;  /* 0x0000001fff3c7819 */ /* 0x000fc8000001143d */
[----:B------:R-:W-:-:S04]  /*24b0*/  IADD3.X R58, PT, PT, R60, R16, RZ, P0, !PT ;  /* 0x000000103c3a7210 */ /* 0x000fc800007fe4ff */
[----:B------:R-:W-:Y:S02]  /*24c0*/  SHF.L.U64.HI R75, R75, 0x3, R58 ;  /* 0x000000034b4b7819 */ /* 0x000fe4000001023a */
[----:B------:R-:W-:Y:S01]  /*24d0*/  IADD3 R58, P0, PT, R76, UR8, RZ ;  /* 0x000000084c3a7c10 */ /* 0x000fe2000ff1e0ff */
[----:B----4-:R-:W-:-:S03]  /*24e0*/  FFMA R71, R73, R56, R71 ;  /* 0x0000003849477223 */ /* 0x010fc60000000047 */
[C---:B------:R-:W-:Y:S02]  /*24f0*/  IADD3.X R59, PT, PT, R75.reuse, UR9, RZ, P0, !PT ;  /* 0x000000094b3b7c10 */ /* 0x040fe400087fe4ff */
[----:B------:R-:W-:Y:S02]  /*2500*/  IADD3 R56, P0, PT, R76, UR12, RZ ;  /* 0x0000000c4c387c10 */ /* 0x000fe4000ff1e0ff */
[C---:B------:R-:W-:Y:S02]  /*2510*/  IADD3.X R55, PT, PT, R75.reuse, UR15, RZ, P1, !PT ;  /* 0x0000000f4b377c10 */ /* 0x040fe40008ffe4ff */
[----:B------:R-:W-:Y:S01]  /*2520*/  IADD3.X R57, PT, PT, R75, UR13, RZ, P0, !PT ;  /* 0x0000000d4b397c10 */ /* 0x000fe200087fe4ff */
[----:B------:R-:W2:Y:S04]  /*2530*/  LDG.E R59, desc[UR6][R58.64] ;  /* 0x000000063a3b7981 */ /* 0x000ea8000c1e1900 */
[----:B------:R-:W3:Y:S04]  /*2540*/  LDG.E R56, desc[UR6][R56.64] ;  /* 0x0000000638387981 */ /* 0x000ee8000c1e1900 */
[----:B------:R-:W4:Y:S01]  /*2550*/  LDG.E R54, desc[UR6][R54.64] ;  /* 0x0000000636367981 */ /* 0x000f22000c1e1900 */
[----:B-----5:R-:W-:Y:S01]  /*2560*/  FFMA R75, R73, R72, R70 ;  /* 0x00000048494b7223 */ /* 0x020fe20000000046 */
[----:B------:R-:W-:-:S04]  /*2570*/  FMUL R70, R13, R4 ;  /* 0x000000040d467220 */ /* 0x000fc80000400000 */
[----:B------:R-:W-:-:S04]  /*2580*/  FMUL R76, R70, R9 ;  /* 0x00000009464c7220 */ /* 0x000fc80000400000 */
[C---:B---3--:R-:W-:Y:S01]  /*2590*/  FFMA R72, R76.reuse, R56, R71 ;  /* 0x000000384c487223 */ /* 0x048fe20000000047 */
[C---:B----4-:R-:W-:Y:S01]  /*25a0*/  FFMA R71, R76.reuse, R54, R75 ;  /* 0x000000364c477223 */ /* 0x050fe2000000004b */
[----:B------:R-:W-:Y:S01]  /*25b0*/  IADD3 R75, P0, PT, R61, R26, RZ ;  /* 0x0000001a3d4b7210 */ /* 0x000fe20007f1e0ff */
[----:B--2---:R-:W-:-:S03]  /*25c0*/  FFMA R73, R76, R59, R74 ;  /* 0x0000003b4c497223 */ /* 0x004fc6000000004a */
[----:B------:R-:W-:Y:S02]  /*25d0*/  IADD3.X R58, PT, PT, R60, R17, RZ, P0, !PT ;  /* 0x000000113c3a7210 */ /* 0x000fe400007fe4ff */
[C---:B------:R-:W-:Y:S02]  /*25e0*/  SHF.L.U32 R74, R75.reuse, 0x3, RZ ;  /* 0x000000034b4a7819 */ /* 0x040fe400000006ff */
[----:B------:R-:W-:Y:S02]  /*25f0*/  SHF.L.U64.HI R75, R75, 0x3, R58 ;  /* 0x000000034b4b7819 */ /* 0x000fe4000001023a */
[----:B------:R-:W-:-:S04]  /*2600*/  IADD3 R58, P0, PT, R74, UR8, RZ ;  /* 0x000000084a3a7c10 */ /* 0x000fc8000ff1e0ff */
[----:B------:R-:W-:-:S05]  /*2610*/  IADD3.X R59, PT, PT, R75, UR9, RZ, P0, !PT ;  /* 0x000000094b3b7c10 */ /* 0x000fca00087fe4ff */
[----:B------:R0:W2:Y:S01]  /*2620*/  LDG.E R58, desc[UR6][R58.64] ;  /* 0x000000063a3a7981 */ /* 0x0000a2000c1e1900 */
[----:B------:R-:W-:-:S04]  /*2630*/  IADD3 R56, P0, PT, R74, UR12, RZ ;  /* 0x0000000c4a387c10 */ /* 0x000fc8000ff1e0ff */
[----:B------:R-:W-:-:S06]  /*2640*/  IADD3.X R57, PT, PT, R75, UR13, RZ, P0, !PT ;  /* 0x0000000d4b397c10 */ /* 0x000fcc00087fe4ff */
[----:B------:R1:W3:Y:S01]  /*2650*/  LDG.E R57, desc[UR6][R56.64] ;  /* 0x0000000638397981 */ /* 0x0002e2000c1e1900 */
[----:B------:R-:W-:-:S04]  /*2660*/  IADD3 R54, P0, PT, R74, UR14, RZ ;  /* 0x0000000e4a367c10 */ /* 0x000fc8000ff1e0ff */
[----:B------:R-:W-:Y:S02]  /*2670*/  IADD3.X R55, PT, PT, R75, UR15, RZ, P0, !PT ;  /* 0x0000000f4b377c10 */ /* 0x000fe400087fe4ff */
[----:B------:R-:W-:Y:S01]  /*2680*/  IADD3 R74, P0, PT, R61, R28, RZ ;  /* 0x0000001c3d4a7210 */ /* 0x000fe20007f1e0ff */
[----:B------:R-:W-:Y:S02]  /*2690*/  FMUL R76, R70, R10 ;  /* 0x0000000a464c7220 */ /* 0x000fe40000400000 */
[----:B------:R-:W4:Y:S01]  /*26a0*/  LDG.E R54, desc[UR6][R54.64] ;  /* 0x0000000636367981 */ /* 0x000f22000c1e1900 */
[----:B------:R-:W-:Y:S01]  /*26b0*/  SHF.L.U32 R75, R74, 0x3, RZ ;  /* 0x000000034a4b7819 */ /* 0x000fe200000006ff */
[----:B0-----:R-:W-:-:S05]  /*26c0*/  IMAD.X R59, R60, 0x1, R18, P0 ;  /* 0x000000013c3b7824 */ /* 0x001fca00000e0612 */
[----:B------:R-:W-:Y:S01]  /*26d0*/  SHF.L.U64.HI R74, R74, 0x3, R59 ;  /* 0x000000034a4a7819 */ /* 0x000fe2000001023b */
[----:B--2---:R-:W-:Y:S01]  /*26e0*/  FFMA R73, R76, R58, R73 ;  /* 0x0000003a4c497223 */ /* 0x004fe20000000049 */
[----:B------:R-:W-:-:S04]  /*26f0*/  IADD3 R58, P0, PT, R75, UR8, RZ ;  /* 0x000000084b3a7c10 */ /* 0x000fc8000ff1e0ff */
[----:B------:R-:W-:-:S05]  /*2700*/  IADD3.X R59, PT, PT, R74, UR9, RZ, P0, !PT ;  /* 0x000000094a3b7c10 */ /* 0x000fca00087fe4ff */
[----:B------:R0:W2:Y:S01]  /*2710*/  LDG.E R58, desc[UR6][R58.64] ;  /* 0x000000063a3a7981 */ /* 0x0000a2000c1e1900 */
[----:B-1----:R-:W-:Y:S01]  /*2720*/  IADD3 R56, P0, PT, R75, UR12, RZ ;  /* 0x0000000c4b387c10 */ /* 0x002fe2000ff1e0ff */
[----:B---3--:R-:W-:-:S03]  /*2730*/  FFMA R72, R76, R57, R72 ;  /* 0x000000394c487223 */ /* 0x008fc60000000048 */
[----:B------:R-:W-:-:S06]  /*2740*/  IADD3.X R57, PT, PT, R74, UR13, RZ, P0, !PT ;  /* 0x0000000d4a397c10 */ /* 0x000fcc00087fe4ff */
[----:B------:R1:W3:Y:S01]  /*2750*/  LDG.E R57, desc[UR6][R56.64] ;  /* 0x0000000638397981 */ /* 0x0002e2000c1e1900 */
[----:B----4-:R-:W-:Y:S01]  /*2760*/  FFMA R71, R76, R54, R71 ;  /* 0x000000364c477223 */ /* 0x010fe20000000047 */
[----:B------:R-:W-:-:S04]  /*2770*/  IADD3 R54, P0, PT, R75, UR14, RZ ;  /* 0x0000000e4b367c10 */ /* 0x000fc8000ff1e0ff */
[----:B------:R-:W-:Y:S02]  /*2780*/  IADD3.X R55, PT, PT, R74, UR15, RZ, P0, !PT ;  /* 0x0000000f4a377c10 */ /* 0x000fe400087fe4ff */
[----:B------:R-:W-:Y:S01]  /*2790*/  IADD3 R74, P0, PT, R61, R30, RZ ;  /* 0x0000001e3d4a7210 */ /* 0x000fe20007f1e0ff */
[----:B------:R-:W-:Y:S02]  /*27a0*/  FMUL R70, R70, R11 ;  /* 0x0000000b46467220 */ /* 0x000fe40000400000 */
[----:B------:R-:W4:Y:S01]  /*27b0*/  LDG.E R54, desc[UR6][R54.64] ;  /* 0x0000000636367981 */ /* 0x000f22000c1e1900 */
[----:B0-----:R-:W-:Y:S01]  /*27c0*/  IADD3.X R59, PT, PT, R60, R19, RZ, P0, !PT ;  /* 0x000000133c3b7210 */ /* 0x001fe200007fe4ff */
[----:B------:R-:W-:-:S03]  /*27d0*/  IMAD.SHL.U32 R75, R74, 0x8, RZ ;  /* 0x000000084a4b7824 */ /* 0x000fc600078e00ff */
[----:B------:R-:W-:Y:S01]  /*27e0*/  SHF.L.U64.HI R74, R74, 0x3, R59 ;  /* 0x000000034a4a7819 */ /* 0x000fe2000001023b */
[----:B--2---:R-:W-:Y:S01]  /*27f0*/  FFMA R73, R70, R58, R73 ;  /* 0x0000003a46497223 */ /* 0x004fe20000000049 */
[----:B------:R-:W-:-:S04]  /*2800*/  IADD3 R58, P0, PT, R75, UR8, RZ ;  /* 0x000000084b3a7c10 */ /* 0x000fc8000ff1e0ff */
[----:B------:R-:W-:-:S05]  /*2810*/  IADD3.X R59, PT, PT, R74, UR9, RZ, P0, !PT ;  /* 0x000000094a3b7c10 */ /* 0x000fca00087fe4ff */
[----:B------:R-:W2:Y:S01]  /*2820*/  LDG.E R58, desc[UR6][R58.64] ;  /* 0x000000063a3a7981 */ /* 0x000ea2000c1e1900 */
[----:B-1----:R-:W-:Y:S01]  /*2830*/  IADD3 R56, P0, PT, R75, UR12, RZ ;  /* 0x0000000c4b387c10 */ /* 0x002fe2000ff1e0ff */
[----:B---3--:R-:W-:-:S03]  /*2840*/  FFMA R72, R70, R57, R72 ;  /* 0x0000003946487223 */ /* 0x008fc60000000048 */
[----:B------:R-:W-:-:S06]  /*2850*/  IADD3.X R57, PT, PT, R74, UR13, RZ, P0, !PT ;  /* 0x0000000d4a397c10 */ /* 0x000fcc00087fe4ff */
[----:B------:R-:W3:Y:S01]  /*2860*/  LDG.E R57, desc[UR6][R56.64] ;  /* 0x0000000638397981 */ /* 0x000ee2000c1e1900 */
[----:B----4-:R-:W-:Y:S01]  /*2870*/  FFMA R71, R70, R54, R71 ;  /* 0x0000003646477223 */ /* 0x010fe20000000047 */
[----:B------:R-:W-:Y:S01]  /*2880*/  IADD3 R54, P0, PT, R75, UR14, RZ ;  /* 0x0000000e4b367c10 */ /* 0x000fe2000ff1e0ff */
[----:B------:R-:W-:-:S03]  /*2890*/  FMUL R75, R13, R5 ;  /* 0x000000050d4b7220 */ /* 0x000fc60000400000 */
[----:B------:R-:W-:Y:S01]  /*28a0*/  IADD3.X R55, PT, PT, R74, UR15, RZ, P0, !PT ;  /* 0x0000000f4a377c10 */ /* 0x000fe200087fe4ff */
[----:B------:R-:W-:Y:S01]  /*28b0*/  FMUL R70, R75, R8 ;  /* 0x000000084b467220 */ /* 0x000fe20000400000 */
[----:B------:R-:W-:-:S03]  /*28c0*/  IADD3 R75, P0, PT, R61, R32, RZ ;  /* 0x000000203d4b7210 */ /* 0x000fc60007f1e0ff */
[----:B------:R0:W4:Y:S01]  /*28d0*/  LDG.E R74, desc[UR6][R54.64] ;  /* 0x00000006364a7981 */ /* 0x000122000c1e1900 */
[----:B------:R-:W-:-:S04]  /*28e0*/  SHF.L.U32 R76, R75, 0x3, RZ ;  /* 0x000000034b4c7819 */ /* 0x000fc800000006ff */
[----:B0-----:R-:W-:Y:S01]  /*28f0*/  IADD3 R54, P1, PT, R76, UR14, RZ ;  /* 0x0000000e4c367c10 */ /* 0x001fe2000ff3e0ff */
[----:B--2---:R-:W-:Y:S01]  /*2900*/  FFMA R73, R70, R58, R73 ;  /* 0x0000003a46497223 */ /* 0x004fe20000000049 */
[----:B------:R-:W-:-:S04]  /*2910*/  IADD3.X R58, PT, PT, R60, R20, RZ, P0, !PT ;  /* 0x000000143c3a7210 */ /* 0x000fc800007fe4ff */
[----:B------:R-:W-:Y:S02]  /*2920*/  SHF.L.U64.HI R75, R75, 0x3, R58 ;  /* 0x000000034b4b7819 */ /* 0x000fe4000001023a */
[----:B------:R-:W-:-:S04]  /*2930*/  IADD3 R58, P0, PT, R76, UR8, RZ ;  /* 0x000000084c3a7c10 */ /* 0x000fc8000ff1e0ff */
[C---:B------:R-:W-:Y:S02]  /*2940*/  IADD3.X R59, PT, PT, R75.reuse, UR9, RZ, P0, !PT ;  /* 0x000000094b3b7c10 */ /* 0x040fe400087fe4ff */
[----:B------:R-:W-:Y:S01]  /*2950*/  IADD3 R56, P0, PT, R76, UR12, RZ ;  /* 0x0000000c4c387c10 */ /* 0x000fe2000ff1e0ff */
[----:B---3--:R-:W-:Y:S01]  /*2960*/  FFMA R72, R70, R57, R72 ;  /* 0x0000003946487223 */ /* 0x008fe20000000048 */
[C---:B------:R-:W-:Y:S01]  /*2970*/  IADD3.X R55, PT, PT, R75.reuse, UR15, RZ, P1, !PT ;  /* 0x0000000f4b377c10 */ /* 0x040fe20008ffe4ff */
[----:B------:R-:W2:Y:S01]  /*2980*/  LDG.E R58, desc[UR6][R58.64] ;  /* 0x000000063a3a7981 */ /* 0x000ea2000c1e1900 */
[----:B------:R-:W-:-:S03]  /*2990*/  IADD3.X R57, PT, PT, R75, UR13, RZ, P0, !PT ;  /* 0x0000000d4b397c10 */ /* 0x000fc600087fe4ff */
[----:B------:R-:W3:Y:S04]  /*29a0*/  LDG.E R54, desc[UR6][R54.64] ;  /* 0x0000000636367981 */ /* 0x000ee8000c1e1900 */
[----:B------:R-:W5:Y:S01]  /*29b0*/  LDG.E R57, desc[UR6][R56.64] ;  /* 0x0000000638397981 */ /* 0x000f62000c1e1900 */
[----:B----4-:R-:W-:Y:S01]  /*29c0*/  FFMA R71, R70, R74, R71 ;  /* 0x0000004a46477223 */ /* 0x010fe20000000047 */
[----:B------:R-:W-:Y:S01]  /*29d0*/  FMUL R70, R13, R5 ;  /* 0x000000050d467220 */ /* 0x000fe20000400000 */
[----:B------:R-:W-:-:S03]  /*29e0*/  IADD3 R75, P0, PT, R61, R34, RZ ;  /* 0x000000223d4b7210 */ /* 0x000fc60007f1e0ff */
[----:B------:R-:W-:-:S04]  /*29f0*/  FMUL R74, R70, R9 ;  /* 0x00000009464a7220 */ /* 0x000fc80000400000 */
[----:B--2---:R-:W-:Y:S01]  /*2a00*/  FFMA R73, R74, R58, R73 ;  /* 0x0000003a4a497223 */ /* 0x004fe20000000049 */
[----:B------:R-:W-:Y:S02]  /*2a10*/  IMAD.X R58, R60, 0x1, R21, P0 ;  /* 0x000000013c3a7824 */ /* 0x000fe400000e0615 */
[C---:B---3--:R-:W-:Y:S01]  /*2a20*/  FFMA R71, R74.reuse, R54, R71 ;  /* 0x000000364a477223 */ /* 0x048fe20000000047 */
[----:B-----5:R-:W-:Y:S01]  /*2a30*/  FFMA R72, R74, R57, R72 ;  /* 0x000000394a487223 */ /* 0x020fe20000000048 */
        /* <DEDUP_REMOVED lines=30> */
[----:B0-----:R-:W-:Y:S02]  /*2c20*/  IADD3.X R59, PT, PT, R60, R63, RZ, P0, !PT ;  /* 0x0000003f3c3b7210 */ /* 0x001fe400007fe4ff */
[C---:B------:R-:W-:Y:S02]  /*2c30*/  SHF.L.U32 R75, R74.reuse, 0x3, RZ ;  /* 0x000000034a4b7819 */ /* 0x040fe400000006ff */
        /* <DEDUP_REMOVED lines=19> */
[----:B------:R-:W-:-:S05]  /*2d70*/  IMAD.X R58, R60, 0x1, R64, P0 ;  /* 0x000000013c3a7824 */ /* 0x000fca00000e0640 */
        /* <DEDUP_REMOVED lines=15> */
[----:B------:R-:W-:Y:S01]  /*2e70*/  IADD3.X R58, PT, PT, R60, R65, RZ, P0, !PT ;  /* 0x000000413c3a7210 */ /* 0x000fe200007fe4ff */
[C---:B---3--:R-:W-:Y:S01]  /*2e80*/  FFMA R71, R74.reuse, R54, R71 ;  /* 0x000000364a477223 */ /* 0x048fe20000000047 */
[----:B-----5:R-:W-:Y:S01]  /*2e90*/  FFMA R72, R74, R57, R72 ;  /* 0x000000394a487223 */ /* 0x020fe20000000048 */
[C---:B------:R-:W-:Y:S01]  /*2ea0*/  IMAD.SHL.U32 R74, R75.reuse, 0x8, RZ ;  /* 0x000000084b4a7824 */ /* 0x040fe200078e00ff */
[----:B------:R-:W-:-:S04]  /*2eb0*/  SHF.L.U64.HI R75, R75, 0x3, R58 ;  /* 0x000000034b4b7819 */ /* 0x000fc8000001023a */
[----:B------:R-:W-:-:S04]  /*2ec0*/  IADD3 R58, P0, PT, R74, UR8, RZ ;  /* 0x000000084a3a7c10 */ /* 0x000fc8000ff1e0ff */
[----:B------:R-:W-:-:S05]  /*2ed0*/  IADD3.X R59, PT, PT, R75, UR9, RZ, P0, !PT ;  /* 0x000000094b3b7c10 */ /* 0x000fca00087fe4ff */
[----:B------:R-:W2:Y:S01]  /*2ee0*/  LDG.E R58, desc[UR6][R58.64] ;  /* 0x000000063a3a7981 */ /* 0x000ea2000c1e1900 */
[----:B------:R-:W-:-:S04]  /*2ef0*/  IADD3 R56, P0, PT, R74, UR12, RZ ;  /* 0x0000000c4a387c10 */ /* 0x000fc8000ff1e0ff */
[----:B------:R-:W-:-:S06]  /*2f00*/  IADD3.X R57, PT, PT, R75, UR13, RZ, P0, !PT ;  /* 0x0000000d4b397c10 */ /* 0x000fcc00087fe4ff */
[----:B------:R0:W3:Y:S01]  /*2f10*/  LDG.E R57, desc[UR6][R56.64] ;  /* 0x0000000638397981 */ /* 0x0000e2000c1e1900 */
[----:B------:R-:W-:Y:S01]  /*2f20*/  IADD3 R54, P0, PT, R74, UR14, RZ ;  /* 0x0000000e4a367c10 */ /* 0x000fe2000ff1e0ff */
[----:B------:R-:W-:-:S03]  /*2f30*/  FMUL R76, R70, R10 ;  /* 0x0000000a464c7220 */ /* 0x000fc60000400000 */
[----:B------:R-:W-:-:S05]  /*2f40*/  IADD3.X R55, PT, PT, R75, UR15, RZ, P0, !PT ;  /* 0x0000000f4b377c10 */ /* 0x000fca00087fe4ff */
[----:B------:R-:W4:Y:S01]  /*2f50*/  LDG.E R54, desc[UR6][R54.64] ;  /* 0x0000000636367981 */ /* 0x000f22000c1e1900 */
[----:B--2---:R-:W-:Y:S01]  /*2f60*/  FFMA R74, R76, R58, R73 ;  /* 0x0000003a4c4a7223 */ /* 0x004fe20000000049 */
[----:B------:R-:W-:-:S04]  /*2f70*/  IADD3 R73, P0, PT, R61, R44, RZ ;  /* 0x0000002c3d497210 */ /* 0x000fc80007f1e0ff */
[----:B------:R-:W-:Y:S02]  /*2f80*/  IADD3.X R58, PT, PT, R60, R66, RZ, P0, !PT ;  /* 0x000000423c3a7210 */ /* 0x000fe400007fe4ff */
[C---:B------:R-:W-:Y:S02]  /*2f90*/  SHF.L.U32 R75, R73.reuse, 0x3, RZ ;  /* 0x00000003494b7819 */ /* 0x040fe400000006ff */
[----:B------:R-:W-:Y:S02]  /*2fa0*/  SHF.L.U64.HI R73, R73, 0x3, R58 ;  /* 0x0000000349497819 */ /* 0x000fe4000001023a */
[----:B------:R-:W-:-:S04]  /*2fb0*/  IADD3 R58, P0, PT, R75, UR8, RZ ;  /* 0x000000084b3a7c10 */ /* 0x000fc8000ff1e0ff */
[----:B------:R-:W-:-:S05]  /*2fc0*/  IADD3.X R59, PT, PT, R73, UR9, RZ, P0, !PT ;  /* 0x00000009493b7c10 */ /* 0x000fca00087fe4ff */
[----:B------:R-:W2:Y:S01]  /*2fd0*/  LDG.E R58, desc[UR6][R58.64] ;  /* 0x000000063a3a7981 */ /* 0x000ea2000c1e1900 */
[----:B0-----:R-:W-:Y:S01]  /*2fe0*/  IADD3 R56, P0, PT, R75, UR12, RZ ;  /* 0x0000000c4b387c10 */ /* 0x001fe2000ff1e0ff */
[----:B---3--:R-:W-:-:S03]  /*2ff0*/  FFMA R72, R76, R57, R72 ;  /* 0x000000394c487223 */ /* 0x008fc60000000048 */
[----:B------:R-:W-:-:S05]  /*3000*/  IADD3.X R57, PT, PT, R73, UR13, RZ, P0, !PT ;  /* 0x0000000d49397c10 */ /* 0x000fca00087fe4ff */
[----:B------:R-:W3:Y:S01]  /*3010*/  LDG.E R56, desc[UR6][R56.64] ;  /* 0x0000000638387981 */ /* 0x000ee2000c1e1900 */
[----:B----4-:R-:W-:Y:S01]  /*3020*/  FFMA R71, R76, R54, R71 ;  /* 0x000000364c477223 */ /* 0x010fe20000000047 */
[----:B------:R-:W-:-:S04]  /*3030*/  IADD3 R54, P0, PT, R75, UR14, RZ ;  /* 0x0000000e4b367c10 */ /* 0x000fc8000ff1e0ff */
[----:B------:R-:W-:Y:S01]  /*3040*/  IADD3.X R55, PT, PT, R73, UR15, RZ, P0, !PT ;  /* 0x0000000f49377c10 */ /* 0x000fe200087fe4ff */
[----:B------:R-:W-:Y:S01]  /*3050*/  FMUL R75, R70, R11 ;  /* 0x0000000b464b7220 */ /* 0x000fe20000400000 */
[----:B------:R-:W-:-:S03]  /*3060*/  IADD3 R73, P0, PT, R61, R46, RZ ;  /* 0x0000002e3d497210 */ /* 0x000fc60007f1e0ff */
[----:B------:R-:W4:Y:S01]  /*3070*/  LDG.E R54, desc[UR6][R54.64] ;  /* 0x0000000636367981 */ /* 0x000f22000c1e1900 */
[----:B--2---:R-:W-:Y:S01]  /*3080*/  FFMA R70, R75, R58, R74 ;  /* 0x0000003a4b467223 */ /* 0x004fe2000000004a */
[----:B------:R-:W-:Y:S01]  /*3090*/  IMAD.X R58, R60, 0x1, R67, P0 ;  /* 0x000000013c3a7824 */ /* 0x000fe200000e0643 */
[----:B------:R-:W-:-:S04]  /*30a0*/  SHF.L.U32 R74, R73, 0x3, RZ ;  /* 0x00000003494a7819 */ /* 0x000fc800000006ff */
[----:B------:R-:W-:Y:S02]  /*30b0*/  SHF.L.U64.HI R73, R73, 0x3, R58 ;  /* 0x0000000349497819 */ /* 0x000fe4000001023a */
[----:B------:R-:W-:-:S04]  /*30c0*/  IADD3 R58, P0, PT, R74, UR8, RZ ;  /* 0x000000084a3a7c10 */ /* 0x000fc8000ff1e0ff */
[----:B------:R-:W-:Y:S01]  /*30d0*/  IADD3.X R59, PT, PT, R73, UR9, RZ, P0, !PT ;  /* 0x00000009493b7c10 */ /* 0x000fe200087fe4ff */
[----:B---3--:R-:W-:Y:S01]  /*30e0*/  FFMA R72, R75, R56, R72 ;  /* 0x000000384b487223 */ /* 0x008fe20000000048 */
[----:B------:R-:W-:-:S04]  /*30f0*/  IADD3 R56, P0, PT, R74, UR12, RZ ;  /* 0x0000000c4a387c10 */ /* 0x000fc8000ff1e0ff */
[----:B------:R0:W2:Y:S01]  /*3100*/  LDG.E R59, desc[UR6][R58.64] ;  /* 0x000000063a3b7981 */ /* 0x0000a2000c1e1900 */
[----:B------:R-:W-:-:S06]  /*3110*/  IADD3.X R57, PT, PT, R73, UR13, RZ, P0, !PT ;  /* 0x0000000d49397c10 */ /* 0x000fcc00087fe4ff */
[----:B------:R-:W3:Y:S01]  /*3120*/  LDG.E R57, desc[UR6][R56.64] ;  /* 0x0000000638397981 */ /* 0x000ee2000c1e1900 */
[----:B----4-:R-:W-:Y:S01]  /*3130*/  FFMA R71, R75, R54, R71 ;  /* 0x000000364b477223 */ /* 0x010fe20000000047 */
[----:B------:R-:W-:-:S04]  /*3140*/  IADD3 R54, P0, PT, R74, UR14, RZ ;  /* 0x0000000e4a367c10 */ /* 0x000fc8000ff1e0ff */
[----:B------:R-:W-:Y:S02]  /*3150*/  IADD3.X R55, PT, PT, R73, UR15, RZ, P0, !PT ;  /* 0x0000000f49377c10 */ /* 0x000fe400087fe4ff */
[----:B------:R-:W-:Y:S01]  /*3160*/  IADD3 R76, P0, PT, R61, R48, RZ ;  /* 0x000000303d4c7210 */ /* 0x000fe20007f1e0ff */
[----:B------:R-:W-:Y:S02]  /*3170*/  FMUL R13, R13, R7 ;  /* 0x000000070d0d7220 */ /* 0x000fe40000400000 */
[----:B------:R1:W4:Y:S01]  /*3180*/  LDG.E R74, desc[UR6][R54.64] ;  /* 0x00000006364a7981 */ /* 0x000322000c1e1900 */
[----:B------:R-:W-:-:S04]  /*3190*/  IADD3.X R73, PT, PT, R60, R68, RZ, P0, !PT ;  /* 0x000000443c497210 */ /* 0x000fc800007fe4ff */
[C---:B------:R-:W-:Y:S01]  /*31a0*/  SHF.L.U64.HI R73, R76.reuse, 0x3, R73 ;  /* 0x000000034c497819 */ /* 0x040fe20000010249 */
[----:B------:R-:W-:Y:S02]  /*31b0*/  IMAD.SHL.U32 R76, R76, 0x8, RZ ;  /* 0x000000084c4c7824 */ /* 0x000fe400078e00ff */
[----:B------:R-:W-:-:S03]  /*31c0*/  FMUL R75, R13, R8 ;  /* 0x000000080d4b7220 */ /* 0x000fc60000400000 */
[----:B0-----:R-:W-:Y:S01]  /*31d0*/  IADD3 R58, P0, PT, R76, UR8, RZ ;  /* 0x000000084c3a7c10 */ /* 0x001fe2000ff1e0ff */
[----:B--2---:R-:W-:-:S03]  /*31e0*/  FFMA R70, R75, R59, R70 ;  /* 0x0000003b4b467223 */ /* 0x004fc60000000046 */
[----:B------:R-:W-:Y:S02]  /*31f0*/  IADD3.X R59, PT, PT, R73, UR9, RZ, P0, !PT ;  /* 0x00000009493b7c10 */ /* 0x000fe400087fe4ff */
[----:B-1----:R-:W-:-:S04]  /*3200*/  IADD3 R54, P0, PT, R76, UR12, RZ ;  /* 0x0000000c4c367c10 */ /* 0x002fc8000ff1e0ff */
[----:B------:R-:W-:Y:S01]  /*3210*/  IADD3.X R55, PT, PT, R73, UR13, RZ, P0, !PT ;  /* 0x0000000d49377c10 */ /* 0x000fe200087fe4ff */
[----:B---3--:R-:W-:Y:S01]  /*3220*/  FFMA R72, R75, R57, R72 ;  /* 0x000000394b487223 */ /* 0x008fe20000000048 */
[----:B------:R-:W-:Y:S01]  /*3230*/  IADD3 R56, P0, PT, R76, UR14, RZ ;  /* 0x0000000e4c387c10 */ /* 0x000fe2000ff1e0ff */
[----:B------:R-:W2:Y:S03]  /*3240*/  LDG.E R59, desc[UR6][R58.64] ;  /* 0x000000063a3b7981 */ /* 0x000ea6000c1e1900 */
[----:B------:R-:W-:Y:S01]  /*3250*/  IADD3.X R57, PT, PT, R73, UR15, RZ, P0, !PT ;  /* 0x0000000f49397c10 */ /* 0x000fe200087fe4ff */
[----:B------:R-:W3:Y:S05]  /*3260*/  LDG.E R55, desc[UR6][R54.64] ;  /* 0x0000000636377981 */ /* 0x000eea000c1e1900 */
[----:B------:R-:W5:Y:S01]  /*3270*/  LDG.E R57, desc[UR6][R56.64] ;  /* 0x0000000638397981 */ /* 0x000f62000c1e1900 */
[----:B------:R-:W-:Y:S01]  /*3280*/  FMUL R73, R13, R9 ;  /* 0x000000090d497220 */ /* 0x000fe20000400000 */
[----:B----4-:R-:W-:-:S03]  /*3290*/  FFMA R74, R75, R74, R71 ;  /* 0x0000004a4b4a7223 */ /* 0x010fc60000000047 */
[----:B--2---:R-:W-:Y:S01]  /*32a0*/  FFMA R70, R73, R59, R70 ;  /* 0x0000003b49467223 */ /* 0x004fe20000000046 */
[----:B------:R-:W-:Y:S01]  /*32b0*/  IADD3 R59, P0, PT, R61, R50, RZ ;  /* 0x000000323d3b7210 */ /* 0x000fe20007f1e0ff */
[----:B---3--:R-:W-:-:S03]  /*32c0*/  FFMA R71, R73, R55, R72 ;  /* 0x0000003749477223 */ /* 0x008fc60000000048 */
[----:B------:R-:W-:Y:S01]  /*32d0*/  SHF.L.U32 R58, R59, 0x3, RZ ;  /* 0x000000033b3a7819 */ /* 0x000fe200000006ff */
[----:B-----5:R-:W-:Y:S01]  /*32e0*/  FFMA R72, R73, R57, R74 ;  /* 0x0000003949487223 */ /* 0x020fe2000000004a */
[----:B------:R-:W-:Y:S02]  /*32f0*/  IADD3.X R74, PT, PT, R60, R69, RZ, P0, !PT ;  /* 0x000000453c4a7210 */ /* 0x000fe400007fe4ff */
[----:B------:R-:W-:Y:S02]  /*3300*/  IADD3 R54, P0, PT, R58, UR8, RZ ;  /* 0x000000083a367c10 */ /* 0x000fe4000ff1e0ff */
[----:B------:R-:W-:Y:S02]  /*3310*/  SHF.L.U64.HI R59, R59, 0x3, R74 ;  /* 0x000000033b3b7819 */ /* 0x000fe4000001024a */
[----:B------:R-:W-:Y:S02]  /*3320*/  IADD3 R61, P1, PT, R61, R52, RZ ;  /* 0x000000343d3d7210 */ /* 0x000fe40007f3e0ff */
[----:B------:R-:W-:-:S02]  /*3330*/  IADD3.X R55, PT, PT, R59, UR9, RZ, P0, !PT ;  /* 0x000000093b377c10 */ /* 0x000fc400087fe4ff */
[----:B------:R-:W-:Y:S01]  /*3340*/  IADD3 R56, P0, PT, R58, UR12, RZ ;  /* 0x0000000c3a387c10 */ /* 0x000fe2000ff1e0ff */
[----:B------:R-:W-:Y:S01]  /*3350*/  IMAD.X R60, R60, 0x1, R3, P1 ;  /* 0x000000013c3c7824 */ /* 0x000fe200008e0603 */
[----:B------:R-:W-:Y:S01]  /*3360*/  SHF.L.U32 R76, R61, 0x3, RZ ;  /* 0x000000033d4c7819 */ /* 0x000fe200000006ff */
[----:B------:R0:W2:Y:S01]  /*3370*/  LDG.E R73, desc[UR6][R54.64] ;  /* 0x0000000636497981 */ /* 0x0000a2000c1e1900 */
[----:B------:R-:W-:Y:S02]  /*3380*/  IADD3.X R57, PT, PT, R59, UR13, RZ, P0, !PT ;  /* 0x0000000d3b397c10 */ /* 0x000fe400087fe4ff */
[----:B------:R-:W-:Y:S02]  /*3390*/  IADD3 R58, P0, PT, R58, UR14, RZ ;  /* 0x0000000e3a3a7c10 */ /* 0x000fe4000ff1e0ff */
[----:B------:R-:W-:Y:S01]  /*33a0*/  SHF.L.U64.HI R75, R61, 0x3, R60 ;  /* 0x000000033d4b7819 */ /* 0x000fe2000001023c */
[----:B------:R1:W3:Y:S01]  /*33b0*/  LDG.E R74, desc[UR6][R56.64] ;  /* 0x00000006384a7981 */ /* 0x0002e2000c1e1900 */
[----:B------:R-:W-:-:S02]  /*33c0*/  IADD3.X R59, PT, PT, R59, UR15, RZ, P0, !PT ;  /* 0x0000000f3b3b7c10 */ /* 0x000fc400087fe4ff */
[----:B------:R-:W-:-:S04]  /*33d0*/  IADD3 R60, P0, PT, R76, UR8, RZ ;  /* 0x000000084c3c7c10 */ /* 0x000fc8000ff1e0ff */
[C---:B------:R-:W-:Y:S01]  /*33e0*/  IADD3.X R61, PT, PT, R75.reuse, UR9, RZ, P0, !PT ;  /* 0x000000094b3d7c10 */ /* 0x040fe200087fe4ff */
[----:B------:R-:W4:Y:S01]  /*33f0*/  LDG.E R59, desc[UR6][R58.64] ;  /* 0x000000063a3b7981 */ /* 0x000f22000c1e1900 */
[C---:B0-----:R-:W-:Y:S02]  /*3400*/  IADD3 R54, P0, PT, R76.reuse, UR12, RZ ;  /* 0x0000000c4c367c10 */ /* 0x041fe4000ff1e0ff */
[----:B-1----:R-:W-:Y:S01]  /*3410*/  IADD3 R56, P1, PT, R76, UR14, RZ ;  /* 0x0000000e4c387c10 */ /* 0x002fe2000ff3e0ff */
[----:B------:R-:W5:Y:S01]  /*3420*/  LDG.E R60, desc[UR6][R60.64] ;  /* 0x000000063c3c7981 */ /* 0x000f62000c1e1900 */
[C---:B------:R-:W-:Y:S02]  /*3430*/  IADD3.X R55, PT, PT, R75.reuse, UR13, RZ, P0, !PT ;  /* 0x0000000d4b377c10 */ /* 0x040fe400087fe4ff */
[----:B------:R-:W-:-:S03]  /*3440*/  IADD3.X R57, PT, PT, R75, UR15, RZ, P1, !PT ;  /* 0x0000000f4b397c10 */ /* 0x000fc60008ffe4ff */
[----:B------:R-:W5:Y:S04]  /*3450*/  LDG.E R54, desc[UR6][R54.64] ;  /* 0x0000000636367981 */ /* 0x000f68000c1e1900 */
[----:B------:R-:W5:Y:S01]  /*3460*/  LDG.E R56, desc[UR6][R56.64] ;  /* 0x0000000638387981 */ /* 0x000f62000c1e1900 */
[----:B------:R-:W-:Y:S01]  /*3470*/  UIADD3 UR4, UPT, UPT, UR4, 0x1, URZ ;  /* 0x0000000104047890 */ /* 0x000fe2000fffe0ff */
[----:B------:R-:W-:-:S03]  /*3480*/  FMUL R75, R13, R10 ;  /* 0x0000000a0d4b7220 */ /* 0x000fc60000400000 */
[----:B------:R-:W-:Y:S01]  /*3490*/  UISETP.NE.AND UP0, UPT, UR4, 0x3, UPT ;  /* 0x000000030400788c */ /* 0x000fe2000bf05270 */
[----:B------:R-:W-:Y:S01]  /*34a0*/  IADD3 R12, PT, PT, R12, 0x1, RZ ;  /* 0x000000010c0c7810 */ /* 0x000fe20007ffe0ff */
[----:B------:R-:W-:Y:S02]  /*34b0*/  VIADD R0, R0, 0x4 ;  /* 0x0000000400007836 */ /* 0x000fe40000000000 */
[----:B--2---:R-:W-:Y:S01]  /*34c0*/  FFMA R73, R75, R73, R70 ;  /* 0x000000494b497223 */ /* 0x004fe20000000046 */
[----:B------:R-:W-:Y:S01]  /*34d0*/  FMUL R70, R13, R11 ;  /* 0x0000000b0d467220 */ /* 0x000fe20000400000 */
[C---:B---3--:R-:W-:Y:S01]  /*34e0*/  FFMA R71, R75.reuse, R74, R71 ;  /* 0x0000004a4b477223 */ /* 0x048fe20000000047 */
[----:B----4-:R-:W-:Y:S02]  /*34f0*/  FFMA R59, R75, R59, R72 ;  /* 0x0000003b4b3b7223 */ /* 0x010fe40000000048 */
[C---:B-----5:R-:W-:Y:S01]  /*3500*/  FFMA R60, R70.reuse, R60, R73 ;  /* 0x0000003c463c7223 */ /* 0x060fe20000000049 */
[C---:B------:R-:W-:Y:S01]  /*3510*/  FFMA R71, R70.reuse, R54, R71 ;  /* 0x0000003646477223 */ /* 0x040fe20000000047 */
[----:B------:R-:W-:Y:S01]  /*3520*/  FFMA R70, R70, R56, R59 ;  /* 0x0000003846467223 */ /* 0x000fe2000000003b */
[----:B------:R-:W-:Y:S06]  /*3530*/  BRA.U UP0, `(.L_x_50) ;  /* 0xffffffed00187547 */ /* 0x000fec000b83ffff */
[----:B------:R-:W0:Y:S01]  /*3540*/  LDC.64 R4, c[0x0][0x3a0] ;  /* 0x0000e800ff047b82 */ /* 0x000e220000000a00 */
[----:B------:R-:W1:Y:S07]  /*3550*/  LDCU UR4, c[0x0][0x3cc] ;  /* 0x00007980ff0477ac */ /* 0x000e6e0008000800 */
[----:B------:R-:W2:Y:S01]  /*3560*/  LDC.64 R6, c[0x0][0x3a8] ;  /* 0x0000ea00ff067b82 */ /* 0x000ea20000000a00 */
[----:B0-----:R-:W-:-:S06]  /*3570*/  IMAD.WIDE R4, R2, 0x4, R4 ;  /* 0x0000000402047825 */ /* 0x001fcc00078e0204 */
[----:B------:R-:W1:Y:S01]  /*3580*/  LDG.E R4, desc[UR6][R4.64] ;  /* 0x0000000604047981 */ /* 0x000e62000c1e1900 */
[----:B--2---:R-:W-:-:S04]  /*3590*/  IMAD.WIDE R2, R2, 0xc, R6 ;  /* 0x0000000c02027825 */ /* 0x004fc800078e0206 */
[----:B-1----:R-:W-:-:S04]  /*35a0*/  FMUL R9, R4, UR4 ;  /* 0x0000000404097c20 */ /* 0x002fc80008400000 */
[-C--:B------:R-:W-:Y:S01]  /*35b0*/  FMUL R7, R60, R9.reuse ;  /* 0x000000093c077220 */ /* 0x080fe20000400000 */
[-C--:B------:R-:W-:Y:S01]  /*35c0*/  FMUL R71, R71, R9.reuse ;  /* 0x0000000947477220 */ /* 0x080fe20000400000 */
[----:B------:R-:W-:-:S03]  /*35d0*/  FMUL R9, R70, R9 ;  /* 0x0000000946097220 */ /* 0x000fc60000400000 */
[----:B------:R-:W-:Y:S04]  /*35e0*/  STG.E desc[UR6][R2.64], R7 ;  /* 0x0000000702007986 */ /* 0x000fe8000c101906 */
[----:B------:R-:W-:Y:S04]  /*35f0*/  STG.E desc[UR6][R2.64+0x4], R71 ;  /* 0x0000044702007986 */ /* 0x000fe8000c101906 */
[----:B------:R-:W-:Y:S01]  /*3600*/  STG.E desc[UR6][R2.64+0x8], R9 ;  /* 0x0000080902007986 */ /* 0x000fe2000c101906 */
[----:B------:R-:W-:Y:S05]  /*3610*/  EXIT ;  /* 0x000000000000794d */ /* 0x000fea0003800000 */
        .weak           $__internal_1_$__cuda_sm3x_div_rn_noftz_f32_slowpath
        .type           $__internal_1_$__cuda_sm3x_div_rn_noftz_f32_slowpath,@function
        .size           $__internal_1_$__cuda_sm3x_div_rn_noftz_f32_slowpath,(.L_x_65 - $__internal_1_$__cuda_sm3x_div_rn_noftz_f32_slowpath)
$__internal_1_$__cuda_sm3x_div_rn_noftz_f32_slowpath:
[----:B------:R-:W-:Y:S01]  /*3620*/  SHF.R.U32.HI R21, RZ, 0x17, R14 ;  /* 0x00000017ff157819 */ /* 0x000fe2000001160e */
[----:B------:R-:W-:Y:S01]  /*3630*/  BSSY.RECONVERGENT B0, `(.L_x_51) ;  /* 0x0000062000007945 */ /* 0x000fe20003800200 */
[----:B------:R-:W-:Y:S02]  /*3640*/  SHF.R.U32.HI R19, RZ, 0x17, R11 ;  /* 0x00000017ff137819 */ /* 0x000fe4000001160b */
[----:B------:R-:W-:Y:S02]  /*3650*/  LOP3.LUT R27, R21, 0xff, RZ, 0xc0, !PT ;  /* 0x000000ff151b7812 */ /* 0x000fe400078ec0ff */
[----:B------:R-:W-:Y:S02]  /*3660*/  LOP3.LUT R25, R19, 0xff, RZ, 0xc0, !PT ;  /* 0x000000ff13197812 */ /* 0x000fe400078ec0ff */
[----:B------:R-:W-:Y:S02]  /*3670*/  IADD3 R23, PT, PT, R27, -0x1, RZ ;  /* 0xffffffff1b177810 */ /* 0x000fe40007ffe0ff */
[----:B------:R-:W-:-:S02]  /*3680*/  IADD3 R21, PT, PT, R25, -0x1, RZ ;  /* 0xffffffff19157810 */ /* 0x000fc40007ffe0ff */
        /* <DEDUP_REMOVED lines=23> */
[----:B------:R-:W-:Y:S01]  /*3800*/  @!P0 FFMA R11, R11, 1.84467440737095516160e+19, RZ ;  /* 0x5f8000000b0b8823 */ /* 0x000fe200000000ff */
[----:B------:R-:W-:Y:S01]  /*3810*/  @!P0 MOV R19, 0xffffffc0 ;  /* 0xffffffc000138802 */ /* 0x000fe20000000f00 */
[----:B------:R-:W-:-:S04]  /*3820*/  @!P1 FFMA R14, R14, 1.84467440737095516160e+19, RZ ;  /* 0x5f8000000e0e9823 */ /* 0x000fc800000000ff */
[----:B------:R-:W-:-:S07]  /*3830*/  @!P1 VIADD R19, R19, 0x40 ;  /* 0x0000004013139836 */ /* 0x000fce0000000000 */
.L_x_52:
[----:B------:R-:W-:Y:S01]  /*3840*/  LEA R21, R27, 0xc0800000, 0x17 ;  /* 0xc08000001b157811 */ /* 0x000fe200078eb8ff */
[----:B------:R-:W-:Y:S03]  /*3850*/  BSSY.RECONVERGENT B1, `(.L_x_57) ;  /* 0x0000036000017945 */ /* 0x000fe60003800200 */
[----:B------:R-:W-:Y:S02]  /*3860*/  IADD3 R21, PT, PT, -R21, R14, RZ ;  /* 0x0000000e15157210 */ /* 0x000fe40007ffe1ff */
[----:B------:R-:W-:Y:S02]  /*3870*/  IADD3 R14, PT, PT, R25, -0x7f, RZ ;  /* 0xffffff81190e7810 */ /* 0x000fe40007ffe0ff */
[----:B------:R-:W0:Y:S01]  /*3880*/  MUFU.RCP R23, R21 ;  /* 0x0000001500177308 */ /* 0x000e220000001000 */
[----:B------:R-:W-:Y:S02]  /*3890*/  FADD.FTZ R24, -R21, -RZ ;  /* 0x800000ff15187221 */ /* 0x000fe40000010100 */
[C---:B------:R-:W-:Y:S01]  /*38a0*/  IMAD R11, R14.reuse, -0x800000, R11 ;  /* 0xff8000000e0b7824 */ /* 0x040fe200078e020b */
[----:B------:R-:W-:-:S05]  /*38b0*/  IADD3 R14, PT, PT, R14, 0x7f, -R27 ;  /* 0x0000007f0e0e7810 */ /* 0x000fca0007ffe81b */
[----:B------:R-:W-:Y:S02]  /*38c0*/  IMAD.IADD R14, R14, 0x1, R19 ;  /* 0x000000010e0e7824 */ /* 0x000fe400078e0213 */
        /* <DEDUP_REMOVED lines=9> */
[----:B------:R-:W-:-:S04]  /*3960*/  IADD3 R21, PT, PT, R11, R14, RZ ;  /* 0x0000000e0b157210 */ /* 0x000fc80007ffe0ff */
[----:B------:R-:W-:-:S04]  /*3970*/  IADD3 R11, PT, PT, R21, -0x1, RZ ;  /* 0xffffffff150b7810 */ /* 0x000fc80007ffe0ff */
        /* <DEDUP_REMOVED lines=10> */
[CCC-:B------:R-:W-:Y:S01]  /*3a20*/  FFMA.RM R14, R30.reuse, R24.reuse, R25.reuse ;  /* 0x000000181e0e7223 */ /* 0x1c0fe20000004019 */
[C---:B------:R-:W-:Y:S02]  /*3a30*/  ISETP.NE.AND P2, PT, R21.reuse, RZ, PT ;  /* 0x000000ff1500720c */ /* 0x040fe40003f45270 */
[----:B------:R-:W-:Y:S02]  /*3a40*/  ISETP.NE.AND P1, PT, R21, RZ, PT ;  /* 0x000000ff1500720c */ /* 0x000fe40003f25270 */
[----:B------:R-:W-:Y:S01]  /*3a50*/  LOP3.LUT R19, R11, 0x7fffff, RZ, 0xc0, !PT ;  /* 0x007fffff0b137812 */ /* 0x000fe200078ec0ff */
[----:B------:R-:W-:Y:S01]  /*3a60*/  FFMA.RP R11, R30, R24, R25 ;  /* 0x000000181e0b7223 */ /* 0x000fe20000008019 */
[C---:B------:R-:W-:Y:S01]  /*3a70*/  VIADD R24, R21.reuse, 0x20 ;  /* 0x0000002015187836 */ /* 0x040fe20000000000 */
[----:B------:R-:W-:Y:S02]  /*3a80*/  IADD3 R21, PT, PT, -R21, RZ, RZ ;  /* 0x000000ff15157210 */ /* 0x000fe40007ffe1ff */
[----:B------:R-:W-:-:S02]  /*3a90*/  LOP3.LUT R19, R19, 0x800000, RZ, 0xfc, !PT ;  /* 0x0080000013137812 */ /* 0x000fc400078efcff */
[----:B------:R-:W-:Y:S02]  /*3aa0*/  FSETP.NEU.FTZ.AND P0, PT, R11, R14, PT ;  /* 0x0000000e0b00720b */ /* 0x000fe40003f1d000 */
[----:B------:R-:W-:Y:S02]  /*3ab0*/  SHF.L.U32 R24, R19, R24, RZ ;  /* 0x0000001813187219 */ /* 0x000fe400000006ff */
[----:B------:R-:W-:Y:S02]  /*3ac0*/  SEL R14, R21, RZ, P2 ;  /* 0x000000ff150e7207 */ /* 0x000fe40001000000 */
[----:B------:R-:W-:Y:S02]  /*3ad0*/  ISETP.NE.AND P1, PT, R24, RZ, P1 ;  /* 0x000000ff1800720c */ /* 0x000fe40000f25270 */
[----:B------:R-:W-:Y:S02]  /*3ae0*/  SHF.R.U32.HI R14, RZ, R14, R19 ;  /* 0x0000000eff0e7219 */ /* 0x000fe40000011613 */
[----:B------:R-:W-:-:S02]  /*3af0*/  PLOP3.LUT P0, PT, P0, P1, PT, 0xf8, 0x8f ;  /* 0x00000000008f781c */ /* 0x000fc40000703f70 */
[----:B------:R-:W-:Y:S02]  /*3b00*/  SHF.R.U32.HI R24, RZ, 0x1, R14 ;  /* 0x00000001ff187819 */ /* 0x000fe4000001160e */
[----:B------:R-:W-:-:S04]  /*3b10*/  SEL R11, RZ, 0x1, !P0 ;  /* 0x00000001ff0b7807 */ /* 0x000fc80004000000 */
[----:B------:R-:W-:-:S04]  /*3b20*/  LOP3.LUT R11, R11, 0x1, R24, 0xf8, !PT ;  /* 0x000000010b0b7812 */ /* 0x000fc800078ef818 */
[----:B------:R-:W-:-:S04]  /*3b30*/  LOP3.LUT R11, R11, R14, RZ, 0xc0, !PT ;  /* 0x0000000e0b0b7212 */ /* 0x000fc800078ec0ff */
[----:B------:R-:W-:-:S04]  /*3b40*/  IADD3 R24, PT, PT, R24, R11, RZ ;  /* 0x0000000b18187210 */ /* 0x000fc80007ffe0ff */
[----:B------:R-:W-:Y:S01]  /*3b50*/  LOP3.LUT R23, R24, R23, RZ, 0xfc, !PT ;  /* 0x0000001718177212 */ /* 0x000fe200078efcff */
[----:B------:R-:W-:Y:S06]  /*3b60*/  BRA `(.L_x_60) ;  /* 0x0000000000107947 */ /* 0x000fec0003800000 */
.L_x_59:
[----:B------:R-:W-:-:S04]  /*3b70*/  LOP3.LUT R23, R23, 0x80000000, RZ, 0xc0, !PT ;  /* 0x8000000017177812 */ /* 0x000fc800078ec0ff */
[----:B------:R-:W-:Y:S01]  /*3b80*/  LOP3.LUT R23, R23, 0x7f800000, RZ, 0xfc, !PT ;  /* 0x7f80000017177812 */ /* 0x000fe200078efcff */
[----:B------:R-:W-:Y:S06]  /*3b90*/  BRA `(.L_x_60) ;  /* 0x0000000000047947 */ /* 0x000fec0003800000 */
.L_x_58:
[----:B------:R-:W-:-:S07]  /*3ba0*/  IMAD R23, R14, 0x800000, R23 ;  /* 0x008000000e177824 */ /* 0x000fce00078e0217 */
.L_x_60:
[----:B------:R-:W-:Y:S05]  /*3bb0*/  BSYNC.RECONVERGENT B1 ;  /* 0x0000000000017941 */ /* 0x000fea0003800200 */
.L_x_57:
[----:B------:R-:W-:Y:S05]  /*3bc0*/  BRA `(.L_x_61) ;  /* 0x0000000000207947 */ /* 0x000fea0003800000 */
.L_x_56:
[----:B------:R-:W-:-:S04]  /*3bd0*/  LOP3.LUT R11, R14, 0x80000000, R11, 0x48, !PT ;  /* 0x800000000e0b7812 */ /* 0x000fc800078e480b */
[----:B------:R-:W-:Y:S01]  /*3be0*/  LOP3.LUT R23, R11, 0x7f800000, RZ, 0xfc, !PT ;  /* 0x7f8000000b177812 */ /* 0x000fe200078efcff */
[----:B------:R-:W-:Y:S06]  /*3bf0*/  BRA `(.L_x_61) ;  /* 0x0000000000147947 */ /* 0x000fec0003800000 */
.L_x_55:
[----:B------:R-:W-:Y:S01]  /*3c00*/  LOP3.LUT R23, R14, 0x80000000, R11, 0x48, !PT ;  /* 0x800000000e177812 */ /* 0x000fe200078e480b */
[----:B------:R-:W-:Y:S06]  /*3c10*/  BRA `(.L_x_61) ;  /* 0x00000000000c7947 */ /* 0x000fec0003800000 */
.L_x_54:
[----:B------:R-:W0:Y:S01]  /*3c20*/  MUFU.RSQ R23, -QNAN ;  /* 0xffc0000000177908 */ /* 0x000e220000001400 */
[----:B------:R-:W-:Y:S05]  /*3c30*/  BRA `(.L_x_61) ;  /* 0x0000000000047947 */ /* 0x000fea0003800000 */
.L_x_53:
[----:B------:R-:W-:-:S07]  /*3c40*/  FADD.FTZ R23, R11, R14 ;  /* 0x0000000e0b177221 */ /* 0x000fce0000010000 */
.L_x_61:
[----:B------:R-:W-:Y:S05]  /*3c50*/  BSYNC.RECONVERGENT B0 ;  /* 0x0000000000007941 */ /* 0x000fea0003800200 */
.L_x_51:
[----:B0-----:R-:W-:Y:S01]  /*3c60*/  MOV R11, R23 ;  /* 0x00000017000b7202 */ /* 0x001fe20000000f00 */
[----:B------:R-:W-:-:S04]  /*3c70*/  HFMA2 R23, -RZ, RZ, 0, 0 ;  /* 0x00000000ff177431 */ /* 0x000fc800000001ff */
[----:B------:R-:W-:Y:S05]  /*3c80*/  RET.REL.NODEC R22 `(spme_gather_forces_to_atoms_cplx) ;  /* 0xffffffc016dc7950 */ /* 0x000fea0003c3ffff */
.L_x_62:
        /* <DEDUP_REMOVED lines=15> */
.L_x_65:


//--------------------- .nv.shared.reserved.0     --------------------------
	.section	.nv.shared.reserved.0,"aw",@nobits
	.weak		__nv_reservedSMEM_offset_0_alias
	.size		__nv_reservedSMEM_offset_0_alias, 0, 64
	.other		__nv_reservedSMEM_offset_0_alias,@"STO_CUDA_RESERVED_SHARED STV_DEFAULT"
__nv_reservedSMEM_offset_0_alias:
	.zero		0
	.zero		64


//--------------------- .nv.constant0.spme_apply_ghat_and_grad --------------------------
	.section	.nv.constant0.spme_apply_ghat_and_grad,"a",@progbits
	.sectionflags	@""
	.align	4
.nv.constant0.spme_apply_ghat_and_grad:
	.zero		996


//--------------------- .nv.constant0._Z20c2c_to_real3_scale_kPK6float2S1_S1_PfS2_S2_mf --------------------------
	.section	.nv.constant0._Z20c2c_to_real3_scale_kPK6float2S1_S1_PfS2_S2_mf,"a",@progbits
	.sectionflags	@""
	.align	4
.nv.constant0._Z20c2c_to_real3_scale_kPK6float2S1_S1_PfS2_S2_mf:
	.zero		956


//--------------------- .nv.constant0.spme_gather_forces_to_atoms_cplx --------------------------
	.section	.nv.constant0.spme_gather_forces_to_atoms_cplx,"a",@progbits
	.sectionflags	@""
	.align	4
.nv.constant0.spme_gather_forces_to_atoms_cplx:
	.zero		976


//--------------------- SYMBOLS --------------------------

	.type		.nv.reservedSmem.offset0,@object
	.size		.nv.reservedSmem.offset0,0x4
